	.target	sm_90a

	.elftype	@"ET_EXEC"


//--------------------- .note.nv.tkinfo           --------------------------
	.section	.note.nv.tkinfo,"",@"SHT_NOTE"
	.sectionflags	@"SHF_NOTE_NV_TKINFO"
	.tkinfo
        /*0018*/ 	.word	0x00000002
        /*0030*/ 	.string	""
        /*0030*/ 	.string	"ptxas"
        /*0030*/ 	.string	"Cuda compilation tools, release 13.0, V13.0.88"
        /*0030*/ 	.string	"Build cuda_13.0.r13.0/compiler.36424714_0"
        /*0030*/ 	.string	"-arch sm_90a -m 64 "



//--------------------- .note.nv.cuinfo           --------------------------
	.section	.note.nv.cuinfo,"",@"SHT_NOTE"
	.sectionflags	@"SHF_NOTE_NV_CUINFO"
        /*0018*/ 	.short	0x0002
        /*001a*/ 	.short	0x005a
        /*001c*/ 	.short	0x0082
	.zero		2


//--------------------- .nv.info                  --------------------------
	.section	.nv.info,"",@"SHT_CUDA_INFO"
	.align	4


	//----- nvinfo : EIATTR_REGCOUNT
	.align		4
        /*0000*/ 	.byte	0x04, 0x2f
        /*0002*/ 	.short	(.L_15 - .L_14)
	.align		4
.L_14:
        /*0004*/ 	.word	index@(_ZN7cutlass13device_kernelINS_4gemm6kernel13GemmUniversalIN4cute5tupleIJiiiiEEENS1_10collective13CollectiveMmaINS1_34MainloopSm90TmaGmmaWarpSpecializedILi4ENS5_IJNS4_1CILi2EEENSA_ILi4EEENSA_ILi1EEEEEENS1_32KernelTmaWarpSpecializedPingpongEEENS5_IJNSA_ILi64EEENSA_ILi128EEESI_EEENS_6half_tENS5_IJlSD_lEEESK_SL_NS4_8TiledMMAINS4_8MMA_AtomIJNS4_4SM904GMMA26MMA_64x128x16_F32F16F16_SSILNSP_5MajorE0ELSR_0ELNSP_7ScaleInE1ELSS_1EEEEEENS4_6LayoutINS5_IJSD_SD_SD_EEENS5_IJNSA_ILi0EEESX_SX_EEEEENS5_IJNS4_10UnderscoreES10_S10_EEEEENS4_23SM90_TMA_LOAD_MULTICASTENS4_14ComposedLayoutINS4_7SwizzleILi3ELi4ELi3EEENS4_18smem_ptr_flag_bitsILi16EEENSV_INS5_IJNSA_ILi8EEESH_EEENS5_IJSH_SD_EEEEEEEvNS4_8identityES13_S1D_vS1E_EENS_8epilogue10collective6detail29Sm90TmaWarpSpecializedAdapterINS1H_15DefaultEpilogueISK_SL_SL_NS1G_6thread17LinearCombinationISK_Li1EffLNS1L_9ScaleType4KindE0ELNS_15FloatRoundStyleE2ESK_EENS1_15EpilogueDefaultEEEEEvvEEEEvNT_6ParamsE)
        /*0008*/ 	.word	0x000000a8


	//----- nvinfo : EIATTR_FRAME_SIZE
	.align		4
.L_15:
        /*000c*/ 	.byte	0x04, 0x11
        /*000e*/ 	.short	(.L_17 - .L_16)
	.align		4
.L_16:
        /*0010*/ 	.word	index@(_ZN7cutlass13device_kernelINS_4gemm6kernel13GemmUniversalIN4cute5tupleIJiiiiEEENS1_10collective13CollectiveMmaINS1_34MainloopSm90TmaGmmaWarpSpecializedILi4ENS5_IJNS4_1CILi2EEENSA_ILi4EEENSA_ILi1EEEEEENS1_32KernelTmaWarpSpecializedPingpongEEENS5_IJNSA_ILi64EEENSA_ILi128EEESI_EEENS_6half_tENS5_IJlSD_lEEESK_SL_NS4_8TiledMMAINS4_8MMA_AtomIJNS4_4SM904GMMA26MMA_64x128x16_F32F16F16_SSILNSP_5MajorE0ELSR_0ELNSP_7ScaleInE1ELSS_1EEEEEENS4_6LayoutINS5_IJSD_SD_SD_EEENS5_IJNSA_ILi0EEESX_SX_EEEEENS5_IJNS4_10UnderscoreES10_S10_EEEEENS4_23SM90_TMA_LOAD_MULTICASTENS4_14ComposedLayoutINS4_7SwizzleILi3ELi4ELi3EEENS4_18smem_ptr_flag_bitsILi16EEENSV_INS5_IJNSA_ILi8EEESH_EEENS5_IJSH_SD_EEEEEEEvNS4_8identityES13_S1D_vS1E_EENS_8epilogue10collective6detail29Sm90TmaWarpSpecializedAdapterINS1H_15DefaultEpilogueISK_SL_SL_NS1G_6thread17LinearCombinationISK_Li1EffLNS1L_9ScaleType4KindE0ELNS_15FloatRoundStyleE2ESK_EENS1_15EpilogueDefaultEEEEEvvEEEEvNT_6ParamsE)
        /*0014*/ 	.word	0x00000000


	//----- nvinfo : EIATTR_MIN_STACK_SIZE
	.align		4
.L_17:
        /*0018*/ 	.byte	0x04, 0x12
        /*001a*/ 	.short	(.L_19 - .L_18)
	.align		4
.L_18:
        /*001c*/ 	.word	index@(_ZN7cutlass13device_kernelINS_4gemm6kernel13GemmUniversalIN4cute5tupleIJiiiiEEENS1_10collective13CollectiveMmaINS1_34MainloopSm90TmaGmmaWarpSpecializedILi4ENS5_IJNS4_1CILi2EEENSA_ILi4EEENSA_ILi1EEEEEENS1_32KernelTmaWarpSpecializedPingpongEEENS5_IJNSA_ILi64EEENSA_ILi128EEESI_EEENS_6half_tENS5_IJlSD_lEEESK_SL_NS4_8TiledMMAINS4_8MMA_AtomIJNS4_4SM904GMMA26MMA_64x128x16_F32F16F16_SSILNSP_5MajorE0ELSR_0ELNSP_7ScaleInE1ELSS_1EEEEEENS4_6LayoutINS5_IJSD_SD_SD_EEENS5_IJNSA_ILi0EEESX_SX_EEEEENS5_IJNS4_10UnderscoreES10_S10_EEEEENS4_23SM90_TMA_LOAD_MULTICASTENS4_14ComposedLayoutINS4_7SwizzleILi3ELi4ELi3EEENS4_18smem_ptr_flag_bitsILi16EEENSV_INS5_IJNSA_ILi8EEESH_EEENS5_IJSH_SD_EEEEEEEvNS4_8identityES13_S1D_vS1E_EENS_8epilogue10collective6detail29Sm90TmaWarpSpecializedAdapterINS1H_15DefaultEpilogueISK_SL_SL_NS1G_6thread17LinearCombinationISK_Li1EffLNS1L_9ScaleType4KindE0ELNS_15FloatRoundStyleE2ESK_EENS1_15EpilogueDefaultEEEEEvvEEEEvNT_6ParamsE)
        /*0020*/ 	.word	0x00000000
.L_19:


//--------------------- .nv.compat                --------------------------
	.section	.nv.compat,"",@"SHT_CUDA_COMPAT_INFO"
	.align	4
        /*0000*/ 	.byte	0x02, 0x09, 0x01, 0x00, 0x02, 0x02, 0x04, 0x00, 0x02, 0x05, 0x05, 0x00, 0x03, 0x07, 0x01, 0x01
        /*0010*/ 	.byte	0x02, 0x03, 0x01, 0x00, 0x02, 0x06, 0x01, 0x00, 0x04, 0x0b, 0x08, 0x00, 0x00, 0x00, 0x00, 0x00
        /*0020*/ 	.byte	0x00, 0x00, 0x00, 0x00


//--------------------- .nv.info._ZN7cutlass13device_kernelINS_4gemm6kernel13GemmUniversalIN4cute5tupleIJiiiiEEENS1_10collective13CollectiveMmaINS1_34MainloopSm90TmaGmmaWarpSpecializedILi4ENS5_IJNS4_1CILi2EEENSA_ILi4EEENSA_ILi1EEEEEENS1_32KernelTmaWarpSpecializedPingpongEEENS5_IJNSA_ILi64EEENSA_ILi128EEESI_EEENS_6half_tENS5_IJlSD_lEEESK_SL_NS4_8TiledMMAINS4_8MMA_AtomIJNS4_4SM904GMMA26MMA_64x128x16_F32F16F16_SSILNSP_5MajorE0ELSR_0ELNSP_7ScaleInE1ELSS_1EEEEEENS4_6LayoutINS5_IJSD_SD_SD_EEENS5_IJNSA_ILi0EEESX_SX_EEEEENS5_IJNS4_10UnderscoreES10_S10_EEEEENS4_23SM90_TMA_LOAD_MULTICASTENS4_14ComposedLayoutINS4_7SwizzleILi3ELi4ELi3EEENS4_18smem_ptr_flag_bitsILi16EEENSV_INS5_IJNSA_ILi8EEESH_EEENS5_IJSH_SD_EEEEEEEvNS4_8identityES13_S1D_vS1E_EENS_8epilogue10collective6detail29Sm90TmaWarpSpecializedAdapterINS1H_15DefaultEpilogueISK_SL_SL_NS1G_6thread17LinearCombinationISK_Li1EffLNS1L_9ScaleType4KindE0ELNS_15FloatRoundStyleE2ESK_EENS1_15EpilogueDefaultEEEEEvvEEEEvNT_6ParamsE --------------------------
	.section	.nv.info._ZN7cutlass13device_kernelINS_4gemm6kernel13GemmUniversalIN4cute5tupleIJiiiiEEENS1_10collective13CollectiveMmaINS1_34MainloopSm90TmaGmmaWarpSpecializedILi4ENS5_IJNS4_1CILi2EEENSA_ILi4EEENSA_ILi1EEEEEENS1_32KernelTmaWarpSpecializedPingpongEEENS5_IJNSA_ILi64EEENSA_ILi128EEESI_EEENS_6half_tENS5_IJlSD_lEEESK_SL_NS4_8TiledMMAINS4_8MMA_AtomIJNS4_4SM904GMMA26MMA_64x128x16_F32F16F16_SSILNSP_5MajorE0ELSR_0ELNSP_7ScaleInE1ELSS_1EEEEEENS4_6LayoutINS5_IJSD_SD_SD_EEENS5_IJNSA_ILi0EEESX_SX_EEEEENS5_IJNS4_10UnderscoreES10_S10_EEEEENS4_23SM90_TMA_LOAD_MULTICASTENS4_14ComposedLayoutINS4_7SwizzleILi3ELi4ELi3EEENS4_18smem_ptr_flag_bitsILi16EEENSV_INS5_IJNSA_ILi8EEESH_EEENS5_IJSH_SD_EEEEEEEvNS4_8identityES13_S1D_vS1E_EENS_8epilogue10collective6detail29Sm90TmaWarpSpecializedAdapterINS1H_15DefaultEpilogueISK_SL_SL_NS1G_6thread17LinearCombinationISK_Li1EffLNS1L_9ScaleType4KindE0ELNS_15FloatRoundStyleE2ESK_EENS1_15EpilogueDefaultEEEEEvvEEEEvNT_6ParamsE,"",@"SHT_CUDA_INFO"
	.sectionflags	@""
	.align	4


	//----- nvinfo : EIATTR_CUDA_API_VERSION
	.align		4
        /*0000*/ 	.byte	0x04, 0x37
        /*0002*/ 	.short	(.L_21 - .L_20)
.L_20:
        /*0004*/ 	.word	0x00000082


	//----- nvinfo : EIATTR_KPARAM_INFO
	.align		4
.L_21:
        /*0008*/ 	.byte	0x04, 0x17
        /*000a*/ 	.short	(.L_23 - .L_22)
.L_22:
        /*000c*/ 	.word	0x00000000
        /*0010*/ 	.short	0x0000
        /*0012*/ 	.short	0x0070
        /*0014*/ 	.byte	0x00, 0xf0, 0x01, 0x10


	//----- nvinfo : EIATTR_SPARSE_MMA_MASK
	.align		4
.L_23:
        /*0018*/ 	.byte	0x03, 0x50
        /*001a*/ 	.short	0x0000


	//----- nvinfo : EIATTR_MAXREG_COUNT
	.align		4
        /*001c*/ 	.byte	0x03, 0x1b
        /*001e*/ 	.short	0x00a8


	//----- nvinfo : EIATTR_NUM_BARRIERS
	.align		4
        /*0020*/ 	.byte	0x02, 0x4c
        /*0022*/ 	.byte	0x01
	.zero		1


	//----- nvinfo : EIATTR_EXTERNS
	.align		4
        /*0024*/ 	.byte	0x04, 0x0f
        /*0026*/ 	.short	(.L_25 - .L_24)


	//   ....[0]....
	.align		4
.L_24:
        /*0028*/ 	.word	index@(__assertfail)


	//----- nvinfo : EIATTR_MERCURY_ISA_VERSION
	.align		4
.L_25:
        /*002c*/ 	.byte	0x03, 0x5f
        /*002e*/ 	.short	0x0101


	//----- nvinfo : EIATTR_INT_WARP_WIDE_INSTR_OFFSETS
	.align		4
        /*0030*/ 	.byte	0x04, 0x31
        /*0032*/ 	.short	(.L_27 - .L_26)


	//   ....[0]....
.L_26:
        /*0034*/ 	.word	0x000005c0


	//   ....[1]....
        /*0038*/ 	.word	0x00000610


	//   ....[2]....
        /*003c*/ 	.word	0x000006a0


	//   ....[3]....
        /*0040*/ 	.word	0x000006b0


	//   ....[4]....
        /*0044*/ 	.word	0x000006d0


	//   ....[5]....
        /*0048*/ 	.word	0x000006f0


	//   ....[6]....
        /*004c*/ 	.word	0x000007f0


	//   ....[7]....
        /*0050*/ 	.word	0x00000800


	//   ....[8]....
        /*0054*/ 	.word	0x000025a0


	//----- nvinfo : EIATTR_COOP_GROUP_MASK_REGIDS
	.align		4
.L_27:
        /*0058*/ 	.byte	0x04, 0x29
        /*005a*/ 	.short	(.L_29 - .L_28)


	//   ....[0]....
.L_28:
        /*005c*/ 	.word	0xffffffff


	//   ....[1]....
        /*0060*/ 	.word	0xffffffff


	//   ....[2]....
        /*0064*/ 	.word	0xffffffff


	//   ....[3]....
        /*0068*/ 	.word	0xffffffff


	//   ....[4]....
        /*006c*/ 	.word	0xffffffff


	//   ....[5]....
        /*0070*/ 	.word	0xffffffff


	//   ....[6]....
        /*0074*/ 	.word	0xffffffff


	//----- nvinfo : EIATTR_COOP_GROUP_INSTR_OFFSETS
	.align		4
.L_29:
        /*0078*/ 	.byte	0x04, 0x28
        /*007a*/ 	.short	(.L_31 - .L_30)


	//   ....[0]....
.L_30:
        /*007c*/ 	.word	0x00000060


	//   ....[1]....
        /*0080*/ 	.word	0x00000080


	//   ....[2]....
        /*0084*/ 	.word	0x00000180


	//   ....[3]....
        /*0088*/ 	.word	0x000003a0


	//   ....[4]....
        /*008c*/ 	.word	0x000003e0


	//   ....[5]....
        /*0090*/ 	.word	0x000004c0


	//   ....[6]....
        /*0094*/ 	.word	0x00000980


	//----- nvinfo : EIATTR_REG_RECONFIG
	.align		4
.L_31:
        /*0098*/ 	.byte	0x01, 0x54
	.zero		2


	//----- nvinfo : EIATTR_SYSCALL_OFFSETS
	.align		4
        /*009c*/ 	.byte	0x04, 0x46
        /*009e*/ 	.short	(.L_33 - .L_32)


	//   ....[0]....
.L_32:
        /*00a0*/ 	.word	0x000019b0


	//----- nvinfo : EIATTR_MBARRIER_INSTR_OFFSETS
	.align		4
.L_33:
        /*00a4*/ 	.byte	0x04, 0x39
        /*00a6*/ 	.short	(.L_35 - .L_34)


	//   ....[0]....
.L_34:
        /*00a8*/ 	.word	0x00000300
        /*00ac*/ 	.word	0x000000ff
        /*00b0*/ 	.word	0x00000000
        /*00b4*/ 	.short	0x0100
        /*00b6*/ 	.byte	0x07
	.zero		1


	//   ....[1]....
        /*00b8*/ 	.word	0x00000310
        /*00bc*/ 	.word	0x000000ff
        /*00c0*/ 	.word	0x00000020
        /*00c4*/ 	.short	0x0100
        /*00c6*/ 	.byte	0x07
	.zero		1


	//   ....[2]....
        /*00c8*/ 	.word	0x00000320
        /*00cc*/ 	.word	0x000000ff
        /*00d0*/ 	.word	0x00000008
        /*00d4*/ 	.short	0x0100
        /*00d6*/ 	.byte	0x07
	.zero		1


	//   ....[3]....
        /*00d8*/ 	.word	0x00000330
        /*00dc*/ 	.word	0x000000ff
        /*00e0*/ 	.word	0x00000028
        /*00e4*/ 	.short	0x0100
        /*00e6*/ 	.byte	0x07
	.zero		1


	//   ....[4]....
        /*00e8*/ 	.word	0x00000340
        /*00ec*/ 	.word	0x000000ff
        /*00f0*/ 	.word	0x00000010
        /*00f4*/ 	.short	0x0100
        /*00f6*/ 	.byte	0x07
	.zero		1


	//   ....[5]....
        /*00f8*/ 	.word	0x00000350
        /*00fc*/ 	.word	0x000000ff
        /*0100*/ 	.word	0x00000030
        /*0104*/ 	.short	0x0100
        /*0106*/ 	.byte	0x07
	.zero		1


	//   ....[6]....
        /*0108*/ 	.word	0x00000360
        /*010c*/ 	.word	0x000000ff
        /*0110*/ 	.word	0x00000018
        /*0114*/ 	.short	0x0100
        /*0116*/ 	.byte	0x07
	.zero		1


	//   ....[7]....
        /*0118*/ 	.word	0x00000370
        /*011c*/ 	.word	0x000000ff
        /*0120*/ 	.word	0x00000038
        /*0124*/ 	.short	0x0100
        /*0126*/ 	.byte	0x07
	.zero		1


	//   ....[8]....
        /*0128*/ 	.word	0x00000840
        /*012c*/ 	.word	0x000000ff
        /*0130*/ 	.word	0x00000070
        /*0134*/ 	.short	0x0100
        /*0136*/ 	.byte	0x0c
	.zero		1


	//   ....[9]....
        /*0138*/ 	.word	0x00000890
        /*013c*/ 	.word	0x000000ff
        /*0140*/ 	.word	0x00000078
        /*0144*/ 	.short	0x0100
        /*0146*/ 	.byte	0x0c
	.zero		1


	//   ....[10]....
        /*0148*/ 	.word	0x000008c0
        /*014c*/ 	.word	0x000000ff
        /*0150*/ 	.word	0x00000050
        /*0154*/ 	.short	0x0100
        /*0156*/ 	.byte	0x0d
	.zero		1


	//   ....[11]....
        /*0158*/ 	.word	0x00000910
        /*015c*/ 	.word	0x000000ff
        /*0160*/ 	.word	0x00000058
        /*0164*/ 	.short	0x0100
        /*0166*/ 	.byte	0x0d
	.zero		1


	//   ....[12]....
        /*0168*/ 	.word	0x00000920
        /*016c*/ 	.word	0x000000ff
        /*0170*/ 	.word	0x00000060
        /*0174*/ 	.short	0x0100
        /*0176*/ 	.byte	0x0d
	.zero		1


	//   ....[13]....
        /*0178*/ 	.word	0x00000930
        /*017c*/ 	.word	0x000000ff
        /*0180*/ 	.word	0x00000068
        /*0184*/ 	.short	0x0100
        /*0186*/ 	.byte	0x0d
	.zero		1


	//   ....[14]....
        /*0188*/ 	.word	0x00001870
        /*018c*/ 	.word	0x00000061
        /*0190*/ 	.word	0xfffffff8
        /*0194*/ 	.short	0x010a
        /*0196*/ 	.byte	0x3f
	.zero		1


	//   ....[15]....
        /*0198*/ 	.word	0x00001a40
        /*019c*/ 	.word	0x00000003
        /*01a0*/ 	.word	0x00000000
        /*01a4*/ 	.short	0x010a
        /*01a6*/ 	.byte	0x3f
	.zero		1


	//   ....[16]....
        /*01a8*/ 	.word	0x00001aa0
        /*01ac*/ 	.word	0x00000003
        /*01b0*/ 	.word	0x00000000
        /*01b4*/ 	.short	0x010a
        /*01b6*/ 	.byte	0x3f
	.zero		1


	//   ....[17]....
        /*01b8*/ 	.word	0x00001fc0
        /*01bc*/ 	.word	0x000000ff
        /*01c0*/ 	.word	0x00000000
        /*01c4*/ 	.short	0x010a
        /*01c6*/ 	.byte	0x04
	.zero		1


	//   ....[18]....
        /*01c8*/ 	.word	0x00002000
        /*01cc*/ 	.word	0x000000ff
        /*01d0*/ 	.word	0x00000000
        /*01d4*/ 	.short	0x010a
        /*01d6*/ 	.byte	0x04
	.zero		1


	//   ....[19]....
        /*01d8*/ 	.word	0x00002430
        /*01dc*/ 	.word	0x00000005
        /*01e0*/ 	.word	0x00000000
        /*01e4*/ 	.short	0x0101
        /*01e6*/ 	.byte	0x3f
	.zero		1


	//   ....[20]....
        /*01e8*/ 	.word	0x00002530
        /*01ec*/ 	.word	0x00000065
        /*01f0*/ 	.word	0x00000000
        /*01f4*/ 	.short	0x0101
        /*01f6*/ 	.byte	0x32
	.zero		1


	//   ....[21]....
        /*01f8*/ 	.word	0x00002620
        /*01fc*/ 	.word	0x00000003
        /*0200*/ 	.word	0x00000000
        /*0204*/ 	.short	0x0101
        /*0206*/ 	.byte	0x3f
	.zero		1


	//   ....[22]....
        /*0208*/ 	.word	0x00002680
        /*020c*/ 	.word	0x00000061
        /*0210*/ 	.word	0x00000008
        /*0214*/ 	.short	0x010a
        /*0216*/ 	.byte	0x3f
	.zero		1


	//   ....[23]....
        /*0218*/ 	.word	0x00006780
        /*021c*/ 	.word	0x00000062
        /*0220*/ 	.word	0x00000000
        /*0224*/ 	.short	0x0101
        /*0226*/ 	.byte	0x32
	.zero		1


	//   ....[24]....
        /*0228*/ 	.word	0x000072b0
        /*022c*/ 	.word	0x00000007
        /*0230*/ 	.word	0x00000020
        /*0234*/ 	.short	0x010a
        /*0236*/ 	.byte	0x3f
	.zero		1


	//   ....[25]....
        /*0238*/ 	.word	0x00007750
        /*023c*/ 	.word	0x00000002
        /*0240*/ 	.word	0x00000078
        /*0244*/ 	.short	0x0101
        /*0246*/ 	.byte	0x3f
	.zero		1


	//   ....[26]....
        /*0248*/ 	.word	0x00007ed0
        /*024c*/ 	.word	0x00000005
        /*0250*/ 	.word	0x00000000
        /*0254*/ 	.short	0x010a
        /*0256*/ 	.byte	0x3f
	.zero		1


	//   ....[27]....
        /*0258*/ 	.word	0x00007f50
        /*025c*/ 	.word	0x00000007
        /*0260*/ 	.word	0x00000000
        /*0264*/ 	.short	0x010a
        /*0266*/ 	.byte	0x3f
	.zero		1


	//   ....[28]....
        /*0268*/ 	.word	0x00007fe0
        /*026c*/ 	.word	0x00000006
        /*0270*/ 	.word	0x00000000
        /*0274*/ 	.short	0x010a
        /*0276*/ 	.byte	0x3f
	.zero		1


	//   ....[29]....
        /*0278*/ 	.word	0x00008070
        /*027c*/ 	.word	0x00000003
        /*0280*/ 	.word	0x00000000
        /*0284*/ 	.short	0x010a
        /*0286*/ 	.byte	0x3f
	.zero		1


	//   ....[30]....
        /*0288*/ 	.word	0x000080d0
        /*028c*/ 	.word	0x00000061
        /*0290*/ 	.word	0xfffffff8
        /*0294*/ 	.short	0x010a
        /*0296*/ 	.byte	0x3f
	.zero		1


	//   ....[31]....
        /*0298*/ 	.word	0x00008120
        /*029c*/ 	.word	0x00000003
        /*02a0*/ 	.word	0x00000000
        /*02a4*/ 	.short	0x010a
        /*02a6*/ 	.byte	0x3f
	.zero		1


	//   ....[32]....
        /*02a8*/ 	.word	0x00008180
        /*02ac*/ 	.word	0x00000005
        /*02b0*/ 	.word	0x00000000
        /*02b4*/ 	.short	0x010a
        /*02b6*/ 	.byte	0x3f
	.zero		1


	//   ....[33]....
        /*02b8*/ 	.word	0x000081d0
        /*02bc*/ 	.word	0x00000061
        /*02c0*/ 	.word	0x00000008
        /*02c4*/ 	.short	0x010a
        /*02c6*/ 	.byte	0x3f
	.zero		1


	//   ....[34]....
        /*02c8*/ 	.word	0x000082a0
        /*02cc*/ 	.word	0x00000007
        /*02d0*/ 	.word	0x00000020
        /*02d4*/ 	.short	0x010a
        /*02d6*/ 	.byte	0x3f
	.zero		1


	//   ....[35]....
        /*02d8*/ 	.word	0x00008370
        /*02dc*/ 	.word	0x00000005
        /*02e0*/ 	.word	0x00000000
        /*02e4*/ 	.short	0x010a
        /*02e6*/ 	.byte	0x3f
	.zero		1


	//   ....[36]....
        /*02e8*/ 	.word	0x000083c0
        /*02ec*/ 	.word	0x00000007
        /*02f0*/ 	.word	0x00000000
        /*02f4*/ 	.short	0x010a
        /*02f6*/ 	.byte	0x3f
	.zero		1


	//   ....[37]....
        /*02f8*/ 	.word	0x00008410
        /*02fc*/ 	.word	0x00000006
        /*0300*/ 	.word	0x00000000
        /*0304*/ 	.short	0x010a
        /*0306*/ 	.byte	0x3f
	.zero		1


	//----- nvinfo : EIATTR_NUM_MBARRIERS
	.align		4
.L_35:
        /*0308*/ 	.byte	0x03, 0x38
        /*030a*/ 	.short	0x000e


	//----- nvinfo : EIATTR_EXIT_INSTR_OFFSETS
	.align		4
        /*030c*/ 	.byte	0x04, 0x1c
        /*030e*/ 	.short	(.L_37 - .L_36)


	//   ....[0]....
.L_36:
        /*0310*/ 	.word	0x00001490


	//   ....[1]....
        /*0314*/ 	.word	0x000014f0


	//   ....[2]....
        /*0318*/ 	.word	0x00006ec0


	//   ....[3]....
        /*031c*/ 	.word	0x00006ef0


	//   ....[4]....
        /*0320*/ 	.word	0x000080c0


	//----- nvinfo : EIATTR_MAX_THREADS
	.align		4
.L_37:
        /*0324*/ 	.byte	0x04, 0x05
        /*0326*/ 	.short	(.L_39 - .L_38)
.L_38:
        /*0328*/ 	.word	0x00000180
        /*032c*/ 	.word	0x00000001
        /*0330*/ 	.word	0x00000001


	//----- nvinfo : EIATTR_CRS_STACK_SIZE
	.align		4
.L_39:
        /*0334*/ 	.byte	0x04, 0x1e
        /*0336*/ 	.short	(.L_41 - .L_40)
.L_40:
        /*0338*/ 	.word	0x00000000


	//----- nvinfo : EIATTR_CBANK_PARAM_SIZE
	.align		4
.L_41:
        /*033c*/ 	.byte	0x03, 0x19
        /*033e*/ 	.short	0x0470


	//----- nvinfo : EIATTR_PARAM_CBANK
	.align		4
        /*0340*/ 	.byte	0x04, 0x0a
        /*0342*/ 	.short	(.L_43 - .L_42)
	.align		4
.L_42:
        /*0344*/ 	.word	index@(.nv.constant0._ZN7cutlass13device_kernelINS_4gemm6kernel13GemmUniversalIN4cute5tupleIJiiiiEEENS1_10collective13CollectiveMmaINS1_34MainloopSm90TmaGmmaWarpSpecializedILi4ENS5_IJNS4_1CILi2EEENSA_ILi4EEENSA_ILi1EEEEEENS1_32KernelTmaWarpSpecializedPingpongEEENS5_IJNSA_ILi64EEENSA_ILi128EEESI_EEENS_6half_tENS5_IJlSD_lEEESK_SL_NS4_8TiledMMAINS4_8MMA_AtomIJNS4_4SM904GMMA26MMA_64x128x16_F32F16F16_SSILNSP_5MajorE0ELSR_0ELNSP_7ScaleInE1ELSS_1EEEEEENS4_6LayoutINS5_IJSD_SD_SD_EEENS5_IJNSA_ILi0EEESX_SX_EEEEENS5_IJNS4_10UnderscoreES10_S10_EEEEENS4_23SM90_TMA_LOAD_MULTICASTENS4_14ComposedLayoutINS4_7SwizzleILi3ELi4ELi3EEENS4_18smem_ptr_flag_bitsILi16EEENSV_INS5_IJNSA_ILi8EEESH_EEENS5_IJSH_SD_EEEEEEEvNS4_8identityES13_S1D_vS1E_EENS_8epilogue10collective6detail29Sm90TmaWarpSpecializedAdapterINS1H_15DefaultEpilogueISK_SL_SL_NS1G_6thread17LinearCombinationISK_Li1EffLNS1L_9ScaleType4KindE0ELNS_15FloatRoundStyleE2ESK_EENS1_15EpilogueDefaultEEEEEvvEEEEvNT_6ParamsE)
        /*0348*/ 	.short	0x0210
        /*034a*/ 	.short	0x0470


	//----- nvinfo : EIATTR_SW_WAR
	.align		4
.L_43:
        /*034c*/ 	.byte	0x04, 0x36
        /*034e*/ 	.short	(.L_45 - .L_44)
.L_44:
        /*0350*/ 	.word	0x00000008
.L_45:


//--------------------- .nv.callgraph             --------------------------
	.section	.nv.callgraph,"",@"SHT_CUDA_CALLGRAPH"
	.align	4
	.sectionentsize	8
	.align		4
        /*0000*/ 	.word	0x00000000
	.align		4
        /*0004*/ 	.word	0xffffffff
	.align		4
        /*0008*/ 	.word	index@(_ZN7cutlass13device_kernelINS_4gemm6kernel13GemmUniversalIN4cute5tupleIJiiiiEEENS1_10collective13CollectiveMmaINS1_34MainloopSm90TmaGmmaWarpSpecializedILi4ENS5_IJNS4_1CILi2EEENSA_ILi4EEENSA_ILi1EEEEEENS1_32KernelTmaWarpSpecializedPingpongEEENS5_IJNSA_ILi64EEENSA_ILi128EEESI_EEENS_6half_tENS5_IJlSD_lEEESK_SL_NS4_8TiledMMAINS4_8MMA_AtomIJNS4_4SM904GMMA26MMA_64x128x16_F32F16F16_SSILNSP_5MajorE0ELSR_0ELNSP_7ScaleInE1ELSS_1EEEEEENS4_6LayoutINS5_IJSD_SD_SD_EEENS5_IJNSA_ILi0EEESX_SX_EEEEENS5_IJNS4_10UnderscoreES10_S10_EEEEENS4_23SM90_TMA_LOAD_MULTICASTENS4_14ComposedLayoutINS4_7SwizzleILi3ELi4ELi3EEENS4_18smem_ptr_flag_bitsILi16EEENSV_INS5_IJNSA_ILi8EEESH_EEENS5_IJSH_SD_EEEEEEEvNS4_8identityES13_S1D_vS1E_EENS_8epilogue10collective6detail29Sm90TmaWarpSpecializedAdapterINS1H_15DefaultEpilogueISK_SL_SL_NS1G_6thread17LinearCombinationISK_Li1EffLNS1L_9ScaleType4KindE0ELNS_15FloatRoundStyleE2ESK_EENS1_15EpilogueDefaultEEEEEvvEEEEvNT_6ParamsE)
	.align		4
        /*000c*/ 	.word	index@(__assertfail)
	.align		4
        /*0010*/ 	.word	0x00000000
	.align		4
        /*0014*/ 	.word	0xfffffffe
	.align		4
        /*0018*/ 	.word	0x00000000
	.align		4
        /*001c*/ 	.word	0xfffffffd
	.align		4
        /*0020*/ 	.word	0x00000000
	.align		4
        /*0024*/ 	.word	0xfffffffc


//--------------------- .nv.constant4             --------------------------
	.section	.nv.constant4,"a",@progbits
	.align	8
	.align		8
.nv.constant4:
        /*0000*/ 	.dword	__assertfail
	.align		8
        /*0008*/ 	.dword	__unnamed_1
	.align		8
        /*0010*/ 	.dword	_ZN40_INTERNAL_f6a64fe1_4_k_cu_684ec36f_191424cuda3std3__45__cpo5beginE
	.align		8
        /*0018*/ 	.dword	_ZN40_INTERNAL_f6a64fe1_4_k_cu_684ec36f_191424cuda3std3__45__cpo3endE
	.align		8
        /*0020*/ 	.dword	_ZN40_INTERNAL_f6a64fe1_4_k_cu_684ec36f_191424cuda3std3__45__cpo6cbeginE
	.align		8
        /*0028*/ 	.dword	_ZN40_INTERNAL_f6a64fe1_4_k_cu_684ec36f_191424cuda3std3__45__cpo4cendE
	.align		8
        /*0030*/ 	.dword	_ZN40_INTERNAL_f6a64fe1_4_k_cu_684ec36f_191424cuda3std3__442_GLOBAL__N__f6a64fe1_4_k_cu_684ec36f_191426ignoreE
	.align		8
        /*0038*/ 	.dword	_ZN40_INTERNAL_f6a64fe1_4_k_cu_684ec36f_191424cuda3std3__419piecewise_constructE
	.align		8
        /*0040*/ 	.dword	_ZN40_INTERNAL_f6a64fe1_4_k_cu_684ec36f_191424cuda3std3__48in_placeE
	.align		8
        /*0048*/ 	.dword	_ZN40_INTERNAL_f6a64fe1_4_k_cu_684ec36f_191424cuda3std6ranges3__45__cpo4swapE
	.align		8
        /*0050*/ 	.dword	_ZN40_INTERNAL_f6a64fe1_4_k_cu_684ec36f_191424cuda3std6ranges3__45__cpo9iter_moveE
	.align		8
        /*0058*/ 	.dword	_ZN40_INTERNAL_f6a64fe1_4_k_cu_684ec36f_191424cute7productE
	.align		8
        /*0060*/ 	.dword	_ZN40_INTERNAL_f6a64fe1_4_k_cu_684ec36f_191424cute1_E
	.align		8
        /*0068*/ 	.dword	$str$22
	.align		8
        /*0070*/ 	.dword	$str$23


//--------------------- .text._ZN7cutlass13device_kernelINS_4gemm6kernel13GemmUniversalIN4cute5tupleIJiiiiEEENS1_10collective13CollectiveMmaINS1_34MainloopSm90TmaGmmaWarpSpecializedILi4ENS5_IJNS4_1CILi2EEENSA_ILi4EEENSA_ILi1EEEEEENS1_32KernelTmaWarpSpecializedPingpongEEENS5_IJNSA_ILi64EEENSA_ILi128EEESI_EEENS_6half_tENS5_IJlSD_lEEESK_SL_NS4_8TiledMMAINS4_8MMA_AtomIJNS4_4SM904GMMA26MMA_64x128x16_F32F16F16_SSILNSP_5MajorE0ELSR_0ELNSP_7ScaleInE1ELSS_1EEEEEENS4_6LayoutINS5_IJSD_SD_SD_EEENS5_IJNSA_ILi0EEESX_SX_EEEEENS5_IJNS4_10UnderscoreES10_S10_EEEEENS4_23SM90_TMA_LOAD_MULTICASTENS4_14ComposedLayoutINS4_7SwizzleILi3ELi4ELi3EEENS4_18smem_ptr_flag_bitsILi16EEENSV_INS5_IJNSA_ILi8EEESH_EEENS5_IJSH_SD_EEEEEEEvNS4_8identityES13_S1D_vS1E_EENS_8epilogue10collective6detail29Sm90TmaWarpSpecializedAdapterINS1H_15DefaultEpilogueISK_SL_SL_NS1G_6thread17LinearCombinationISK_Li1EffLNS1L_9ScaleType4KindE0ELNS_15FloatRoundStyleE2ESK_EENS1_15EpilogueDefaultEEEEEvvEEEEvNT_6ParamsE --------------------------
	.section	.text._ZN7cutlass13device_kernelINS_4gemm6kernel13GemmUniversalIN4cute5tupleIJiiiiEEENS1_10collective13CollectiveMmaINS1_34MainloopSm90TmaGmmaWarpSpecializedILi4ENS5_IJNS4_1CILi2EEENSA_ILi4EEENSA_ILi1EEEEEENS1_32KernelTmaWarpSpecializedPingpongEEENS5_IJNSA_ILi64EEENSA_ILi128EEESI_EEENS_6half_tENS5_IJlSD_lEEESK_SL_NS4_8TiledMMAINS4_8MMA_AtomIJNS4_4SM904GMMA26MMA_64x128x16_F32F16F16_SSILNSP_5MajorE0ELSR_0ELNSP_7ScaleInE1ELSS_1EEEEEENS4_6LayoutINS5_IJSD_SD_SD_EEENS5_IJNSA_ILi0EEESX_SX_EEEEENS5_IJNS4_10UnderscoreES10_S10_EEEEENS4_23SM90_TMA_LOAD_MULTICASTENS4_14ComposedLayoutINS4_7SwizzleILi3ELi4ELi3EEENS4_18smem_ptr_flag_bitsILi16EEENSV_INS5_IJNSA_ILi8EEESH_EEENS5_IJSH_SD_EEEEEEEvNS4_8identityES13_S1D_vS1E_EENS_8epilogue10collective6detail29Sm90TmaWarpSpecializedAdapterINS1H_15DefaultEpilogueISK_SL_SL_NS1G_6thread17LinearCombinationISK_Li1EffLNS1L_9ScaleType4KindE0ELNS_15FloatRoundStyleE2ESK_EENS1_15EpilogueDefaultEEEEEvvEEEEvNT_6ParamsE,"ax",@progbits
	.align	128
.text._ZN7cutlass13device_kernelINS_4gemm6kernel13GemmUniversalIN4cute5tupleIJiiiiEEENS1_10collective13CollectiveMmaINS1_34MainloopSm90TmaGmmaWarpSpecializedILi4ENS5_IJNS4_1CILi2EEENSA_ILi4EEENSA_ILi1EEEEEENS1_32KernelTmaWarpSpecializedPingpongEEENS5_IJNSA_ILi64EEENSA_ILi128EEESI_EEENS_6half_tENS5_IJlSD_lEEESK_SL_NS4_8TiledMMAINS4_8MMA_AtomIJNS4_4SM904GMMA26MMA_64x128x16_F32F16F16_SSILNSP_5MajorE0ELSR_0ELNSP_7ScaleInE1ELSS_1EEEEEENS4_6LayoutINS5_IJSD_SD_SD_EEENS5_IJNSA_ILi0EEESX_SX_EEEEENS5_IJNS4_10UnderscoreES10_S10_EEEEENS4_23SM90_TMA_LOAD_MULTICASTENS4_14ComposedLayoutINS4_7SwizzleILi3ELi4ELi3EEENS4_18smem_ptr_flag_bitsILi16EEENSV_INS5_IJNSA_ILi8EEESH_EEENS5_IJSH_SD_EEEEEEEvNS4_8identityES13_S1D_vS1E_EENS_8epilogue10collective6detail29Sm90TmaWarpSpecializedAdapterINS1H_15DefaultEpilogueISK_SL_SL_NS1G_6thread17LinearCombinationISK_Li1EffLNS1L_9ScaleType4KindE0ELNS_15FloatRoundStyleE2ESK_EENS1_15EpilogueDefaultEEEEEvvEEEEvNT_6ParamsE:
        .type           _ZN7cutlass13device_kernelINS_4gemm6kernel13GemmUniversalIN4cute5tupleIJiiiiEEENS1_10collective13CollectiveMmaINS1_34MainloopSm90TmaGmmaWarpSpecializedILi4ENS5_IJNS4_1CILi2EEENSA_ILi4EEENSA_ILi1EEEEEENS1_32KernelTmaWarpSpecializedPingpongEEENS5_IJNSA_ILi64EEENSA_ILi128EEESI_EEENS_6half_tENS5_IJlSD_lEEESK_SL_NS4_8TiledMMAINS4_8MMA_AtomIJNS4_4SM904GMMA26MMA_64x128x16_F32F16F16_SSILNSP_5MajorE0ELSR_0ELNSP_7ScaleInE1ELSS_1EEEEEENS4_6LayoutINS5_IJSD_SD_SD_EEENS5_IJNSA_ILi0EEESX_SX_EEEEENS5_IJNS4_10UnderscoreES10_S10_EEEEENS4_23SM90_TMA_LOAD_MULTICASTENS4_14ComposedLayoutINS4_7SwizzleILi3ELi4ELi3EEENS4_18smem_ptr_flag_bitsILi16EEENSV_INS5_IJNSA_ILi8EEESH_EEENS5_IJSH_SD_EEEEEEEvNS4_8identityES13_S1D_vS1E_EENS_8epilogue10collective6detail29Sm90TmaWarpSpecializedAdapterINS1H_15DefaultEpilogueISK_SL_SL_NS1G_6thread17LinearCombinationISK_Li1EffLNS1L_9ScaleType4KindE0ELNS_15FloatRoundStyleE2ESK_EENS1_15EpilogueDefaultEEEEEvvEEEEvNT_6ParamsE,@function
        .size           _ZN7cutlass13device_kernelINS_4gemm6kernel13GemmUniversalIN4cute5tupleIJiiiiEEENS1_10collective13CollectiveMmaINS1_34MainloopSm90TmaGmmaWarpSpecializedILi4ENS5_IJNS4_1CILi2EEENSA_ILi4EEENSA_ILi1EEEEEENS1_32KernelTmaWarpSpecializedPingpongEEENS5_IJNSA_ILi64EEENSA_ILi128EEESI_EEENS_6half_tENS5_IJlSD_lEEESK_SL_NS4_8TiledMMAINS4_8MMA_AtomIJNS4_4SM904GMMA26MMA_64x128x16_F32F16F16_SSILNSP_5MajorE0ELSR_0ELNSP_7ScaleInE1ELSS_1EEEEEENS4_6LayoutINS5_IJSD_SD_SD_EEENS5_IJNSA_ILi0EEESX_SX_EEEEENS5_IJNS4_10UnderscoreES10_S10_EEEEENS4_23SM90_TMA_LOAD_MULTICASTENS4_14ComposedLayoutINS4_7SwizzleILi3ELi4ELi3EEENS4_18smem_ptr_flag_bitsILi16EEENSV_INS5_IJNSA_ILi8EEESH_EEENS5_IJSH_SD_EEEEEEEvNS4_8identityES13_S1D_vS1E_EENS_8epilogue10collective6detail29Sm90TmaWarpSpecializedAdapterINS1H_15DefaultEpilogueISK_SL_SL_NS1G_6thread17LinearCombinationISK_Li1EffLNS1L_9ScaleType4KindE0ELNS_15FloatRoundStyleE2ESK_EENS1_15EpilogueDefaultEEEEEvvEEEEvNT_6ParamsE,(.L_x_200 - _ZN7cutlass13device_kernelINS_4gemm6kernel13GemmUniversalIN4cute5tupleIJiiiiEEENS1_10collective13CollectiveMmaINS1_34MainloopSm90TmaGmmaWarpSpecializedILi4ENS5_IJNS4_1CILi2EEENSA_ILi4EEENSA_ILi1EEEEEENS1_32KernelTmaWarpSpecializedPingpongEEENS5_IJNSA_ILi64EEENSA_ILi128EEESI_EEENS_6half_tENS5_IJlSD_lEEESK_SL_NS4_8TiledMMAINS4_8MMA_AtomIJNS4_4SM904GMMA26MMA_64x128x16_F32F16F16_SSILNSP_5MajorE0ELSR_0ELNSP_7ScaleInE1ELSS_1EEEEEENS4_6LayoutINS5_IJSD_SD_SD_EEENS5_IJNSA_ILi0EEESX_SX_EEEEENS5_IJNS4_10UnderscoreES10_S10_EEEEENS4_23SM90_TMA_LOAD_MULTICASTENS4_14ComposedLayoutINS4_7SwizzleILi3ELi4ELi3EEENS4_18smem_ptr_flag_bitsILi16EEENSV_INS5_IJNSA_ILi8EEESH_EEENS5_IJSH_SD_EEEEEEEvNS4_8identityES13_S1D_vS1E_EENS_8epilogue10collective6detail29Sm90TmaWarpSpecializedAdapterINS1H_15DefaultEpilogueISK_SL_SL_NS1G_6thread17LinearCombinationISK_Li1EffLNS1L_9ScaleType4KindE0ELNS_15FloatRoundStyleE2ESK_EENS1_15EpilogueDefaultEEEEEvvEEEEvNT_6ParamsE)
        .other          _ZN7cutlass13device_kernelINS_4gemm6kernel13GemmUniversalIN4cute5tupleIJiiiiEEENS1_10collective13CollectiveMmaINS1_34MainloopSm90TmaGmmaWarpSpecializedILi4ENS5_IJNS4_1CILi2EEENSA_ILi4EEENSA_ILi1EEEEEENS1_32KernelTmaWarpSpecializedPingpongEEENS5_IJNSA_ILi64EEENSA_ILi128EEESI_EEENS_6half_tENS5_IJlSD_lEEESK_SL_NS4_8TiledMMAINS4_8MMA_AtomIJNS4_4SM904GMMA26MMA_64x128x16_F32F16F16_SSILNSP_5MajorE0ELSR_0ELNSP_7ScaleInE1ELSS_1EEEEEENS4_6LayoutINS5_IJSD_SD_SD_EEENS5_IJNSA_ILi0EEESX_SX_EEEEENS5_IJNS4_10UnderscoreES10_S10_EEEEENS4_23SM90_TMA_LOAD_MULTICASTENS4_14ComposedLayoutINS4_7SwizzleILi3ELi4ELi3EEENS4_18smem_ptr_flag_bitsILi16EEENSV_INS5_IJNSA_ILi8EEESH_EEENS5_IJSH_SD_EEEEEEEvNS4_8identityES13_S1D_vS1E_EENS_8epilogue10collective6detail29Sm90TmaWarpSpecializedAdapterINS1H_15DefaultEpilogueISK_SL_SL_NS1G_6thread17LinearCombinationISK_Li1EffLNS1L_9ScaleType4KindE0ELNS_15FloatRoundStyleE2ESK_EENS1_15EpilogueDefaultEEEEEvvEEEEvNT_6ParamsE,@"STO_CUDA_ENTRY STV_DEFAULT"
_ZN7cutlass13device_kernelINS_4gemm6kernel13GemmUniversalIN4cute5tupleIJiiiiEEENS1_10collective13CollectiveMmaINS1_34MainloopSm90TmaGmmaWarpSpecializedILi4ENS5_IJNS4_1CILi2EEENSA_ILi4EEENSA_ILi1EEEEEENS1_32KernelTmaWarpSpecializedPingpongEEENS5_IJNSA_ILi64EEENSA_ILi128EEESI_EEENS_6half_tENS5_IJlSD_lEEESK_SL_NS4_8TiledMMAINS4_8MMA_AtomIJNS4_4SM904GMMA26MMA_64x128x16_F32F16F16_SSILNSP_5MajorE0ELSR_0ELNSP_7ScaleInE1ELSS_1EEEEEENS4_6LayoutINS5_IJSD_SD_SD_EEENS5_IJNSA_ILi0EEESX_SX_EEEEENS5_IJNS4_10UnderscoreES10_S10_EEEEENS4_23SM90_TMA_LOAD_MULTICASTENS4_14ComposedLayoutINS4_7SwizzleILi3ELi4ELi3EEENS4_18smem_ptr_flag_bitsILi16EEENSV_INS5_IJNSA_ILi8EEESH_EEENS5_IJSH_SD_EEEEEEEvNS4_8identityES13_S1D_vS1E_EENS_8epilogue10collective6detail29Sm90TmaWarpSpecializedAdapterINS1H_15DefaultEpilogueISK_SL_SL_NS1G_6thread17LinearCombinationISK_Li1EffLNS1L_9ScaleType4KindE0ELNS_15FloatRoundStyleE2ESK_EENS1_15EpilogueDefaultEEEEEvvEEEEvNT_6ParamsE:
[----:B------:R-:W0:Y:S01]  /*0000*/  LDC R1, c[0x0][0x28] ;  /* 0x00000a00ff017b82 */ /* 0x000e220000000800 */
[----:B------:R-:W1:Y:S01]  /*0010*/  S2R R0, SR_TID.X ;  /* 0x0000000000007919 */ /* 0x000e620000002100 */
[----:B------:R-:W-:Y:S01]  /*0020*/  ELECT P0, URZ, PT ;  /* 0x00000000003f782f */ /* 0x000fe20003800000 */
[----:B------:R-:W-:Y:S01]  /*0030*/  BSSY B0, `(.L_x_0) ;  /* 0x0000014000007945 */ /* 0x000fe20003800000 */
[--C-:B-1----:R-:W-:Y:S02]  /*0040*/  SHF.R.U32.HI R2, RZ, 0x5, R0.reuse ;  /* 0x00000005ff027819 */ /* 0x102fe40000011600 */
[----:B------:R-:W-:-:S03]  /*0050*/  SHF.R.U32.HI R4, RZ, 0x7, R0 ;  /* 0x00000007ff047819 */ /* 0x000fc60000011600 */
[----:B------:R-:W1:Y:S02]  /*0060*/  SHFL.IDX PT, R3, R2, RZ, 0x1f ;  /* 0x00001fff02037589 */ /* 0x000e6400000e0000 */
[----:B-1----:R-:W-:Y:S02]  /*0070*/  R2UR UR6, R3 ;  /* 0x00000000030672ca */ /* 0x002fe400000e0000 */
[----:B------:R1:W2:Y:S11]  /*0080*/  SHFL.IDX PT, R3, R4, RZ, 0x1f ;  /* 0x00001fff04037589 */ /* 0x0002b600000e0000 */
[----:B------:R-:W-:-:S02]  /*0090*/  USHF.R.S32.HI UR4, URZ, 0x1f, UR6 ;  /* 0x0000001f3f047899 */ /* 0x000fc40008011406 */
[----:B------:R-:W-:Y:S02]  /*00a0*/  ISETP.NE.OR P0, PT, RZ, UR6, !P0 ;  /* 0x00000006ff007c0c */ /* 0x000fe4000c705670 */
[----:B------:R-:W-:-:S04]  /*00b0*/  ULEA.HI UR4, UR4, UR6, URZ, 0x2 ;  /* 0x0000000604047291 */ /* 0x000fc8000f8f103f */
[----:B------:R-:W-:-:S04]  /*00c0*/  ULOP3.LUT UR4, UR4, 0xfffffffc, URZ, 0xc0, !UPT ;  /* 0xfffffffc04047892 */ /* 0x000fc8000f8ec03f */
[----:B------:R-:W-:-:S03]  /*00d0*/  UIADD3 UR6, UR6, -UR4, URZ ;  /* 0x8000000406067290 */ /* 0x000fc6000fffe03f */
[----:B012---:R-:W-:Y:S09]  /*00e0*/  @P0 BRA `(.L_x_1) ;  /* 0x0000000000200947 */ /* 0x007ff20003800000 */
[----:B------:R-:W-:Y:S02]  /*00f0*/  ULDC.64 UR4, c[0x0][0x198] ;  /* 0x0000660000047ab9 */ /* 0x000fe40000000a00 */
[----:B------:R-:W-:Y:S02]  /*0100*/  UIADD3 UR8, UP0, UR4, 0xf0, URZ ;  /* 0x000000f004087890 */ /* 0x000fe4000ff1e03f */
[----:B------:R-:W-:Y:S02]  /*0110*/  UIADD3 UR4, UP1, UR4, 0x1f0, URZ ;  /* 0x000001f004047890 */ /* 0x000fe4000ff3e03f */
[----:B------:R-:W-:Y:S02]  /*0120*/  UIADD3.X UR9, URZ, UR5, URZ, UP0, !UPT ;  /* 0x000000053f097290 */ /* 0x000fe400087fe43f */
[----:B------:R-:W-:-:S07]  /*0130*/  UIADD3.X UR5, URZ, UR5, URZ, UP1, !UPT ;  /* 0x000000053f057290 */ /* 0x000fce0008ffe43f */
[----:B------:R0:W-:Y:S02]  /*0140*/  UTMACCTL.PF [UR8] ;  /* 0x00000000080079b9 */ /* 0x0001e40008040000 */
[----:B------:R0:W-:Y:S02]  /*0150*/  UTMACCTL.PF [UR4] ;  /* 0x00000000040079b9 */ /* 0x0001e40008040000 */
[----:B0-----:R-:W-:Y:S01]  /*0160*/  NOP ;  /* 0x0000000000007918 */ /* 0x001fe20000000000 */
.L_x_1:
[----:B------:R-:W-:Y:S05]  /*0170*/  BSYNC B0 ;  /* 0x0000000000007941 */ /* 0x000fea0003800000 */
.L_x_0:
[----:B------:R-:W0:Y:S01]  /*0180*/  SHFL.IDX PT, R5, R2, RZ, 0x1f ;  /* 0x00001fff02057589 */ /* 0x000e2200000e0000 */
[----:B------:R-:W-:Y:S01]  /*0190*/  R2UR UR19, R3 ;  /* 0x00000000031372ca */ /* 0x000fe200000e0000 */
[----:B------:R-:W-:-:S04]  /*01a0*/  UISETP.NE.AND UP0, UPT, UR6, 0x3, UPT ;  /* 0x000000030600788c */ /* 0x000fc8000bf05270 */
[----:B------:R-:W-:-:S08]  /*01b0*/  UISETP.EQ.OR UP0, UPT, UR6, URZ, !UP0 ;  /* 0x0000003f0600728c */ /* 0x000fd0000c702670 */
[----:B------:R-:W-:Y:S02]  /*01c0*/  UIADD3 UR14, UR19, -0x1, URZ ;  /* 0xffffffff130e7890 */ /* 0x000fe4000fffe03f */
[----:B------:R-:W-:Y:S02]  /*01d0*/  UISETP.EQ.AND UP0, UPT, UR19, URZ, UP0 ;  /* 0x0000003f1300728c */ /* 0x000fe40008702270 */
[----:B------:R-:W-:Y:S02]  /*01e0*/  UISETP.GE.U32.AND UP1, UPT, UR14, 0x2, UPT ;  /* 0x000000020e00788c */ /* 0x000fe4000bf26070 */
[----:B------:R-:W-:Y:S01]  /*01f0*/  USEL UR40, URZ, 0x1, !UP0 ;  /* 0x000000013f287887 */ /* 0x000fe2000c000000 */
[----:B0-----:R-:W-:-:S03]  /*0200*/  ISETP.NE.AND P0, PT, R5, RZ, PT ;  /* 0x000000ff0500720c */ /* 0x001fc60003f05270 */
[----:B------:R-:W-:-:S10]  /*0210*/  USEL UR40, UR40, 0x2, UP1 ;  /* 0x0000000228287887 */ /* 0x000fd40008800000 */
[----:B------:R-:W-:Y:S05]  /*0220*/  @P0 BRA `(.L_x_2) ;  /* 0x0000000000580947 */ /* 0x000fea0003800000 */
[----:B------:R-:W0:Y:S01]  /*0230*/  S2UR UR7, SR_CgaCtaId ;  /* 0x00000000000779c3 */ /* 0x000e220000008800 */
[----:B------:R-:W-:Y:S01]  /*0240*/  UMOV UR4, 0x400 ;  /* 0x0000040000047882 */ /* 0x000fe20000000000 */
[----:B------:R-:W-:Y:S01]  /*0250*/  UMOV UR5, 0x1 ;  /* 0x0000000100057882 */ /* 0x000fe20000000000 */
[----:B------:R-:W-:Y:S01]  /*0260*/  UMOV UR8, 0x5 ;  /* 0x0000000500087882 */ /* 0x000fe20000000000 */
[----:B------:R-:W-:Y:S01]  /*0270*/  ELECT P0, URZ, PT ;  /* 0x00000000003f782f */ /* 0x000fe20003800000 */
[----:B------:R-:W-:-:S04]  /*0280*/  UIADD3 UR8, -UR8, 0x100000, URZ ;  /* 0x0010000008087890 */ /* 0x000fc8000fffe13f */
[----:B------:R-:W-:Y:S02]  /*0290*/  USHF.L.U32 UR9, UR8, 0xb, URZ ;  /* 0x0000000b08097899 */ /* 0x000fe4000800063f */
[----:B------:R-:W-:Y:S02]  /*02a0*/  USHF.L.U32 UR8, UR8, 0x1, URZ ;  /* 0x0000000108087899 */ /* 0x000fe4000800063f */
[----:B0-----:R-:W-:Y:S02]  /*02b0*/  ULEA UR7, UR7, UR4, 0x18 ;  /* 0x0000000407077291 */ /* 0x001fe4000f8ec03f */
[----:B------:R-:W-:-:S04]  /*02c0*/  UIADD3 UR4, -UR5, 0x100000, URZ ;  /* 0x0010000005047890 */ /* 0x000fc8000fffe13f */
[----:B------:R-:W-:Y:S02]  /*02d0*/  USHF.L.U32 UR5, UR4, 0xb, URZ ;  /* 0x0000000b04057899 */ /* 0x000fe4000800063f */
[----:B------:R-:W-:Y:S01]  /*02e0*/  USHF.L.U32 UR4, UR4, 0x1, URZ ;  /* 0x0000000104047899 */ /* 0x000fe2000800063f */
[----:B------:R-:W0:Y:S11]  /*02f0*/  FENCE.VIEW.ASYNC.S ;  /* 0x00000000000073c6 */ /* 0x000e360000000000 */
[----:B0-----:R0:W1:Y:S01]  /*0300*/  SYNCS.EXCH.64 URZ, [UR7], UR4 ;  /* 0x00000004073f75b2 */ /* 0x0010620008000100 */
[----:B------:R0:W2:Y:S01]  /*0310*/  SYNCS.EXCH.64 URZ, [UR7+0x20], UR8 ;  /* 0x00002008073f75b2 */ /* 0x0000a20008000100 */
[----:B------:R0:W3:Y:S01]  /*0320*/  SYNCS.EXCH.64 URZ, [UR7+0x8], UR4 ;  /* 0x00000804073f75b2 */ /* 0x0000e20008000100 */
[----:B------:R0:W4:Y:S01]  /*0330*/  SYNCS.EXCH.64 URZ, [UR7+0x28], UR8 ;  /* 0x00002808073f75b2 */ /* 0x0001220008000100 */
[----:B------:R0:W0:Y:S01]  /*0340*/  SYNCS.EXCH.64 URZ, [UR7+0x10], UR4 ;  /* 0x00001004073f75b2 */ /* 0x0000220008000100 */
[----:B------:R0:W0:Y:S01]  /*0350*/  SYNCS.EXCH.64 URZ, [UR7+0x30], UR8 ;  /* 0x00003008073f75b2 */ /* 0x0000220008000100 */
[----:B------:R0:W0:Y:S01]  /*0360*/  SYNCS.EXCH.64 URZ, [UR7+0x18], UR4 ;  /* 0x00001804073f75b2 */ /* 0x0000220008000100 */
[----:B------:R0:W0:Y:S01]  /*0370*/  SYNCS.EXCH.64 URZ, [UR7+0x38], UR8 ;  /* 0x00003808073f75b2 */ /* 0x0000220008000100 */
[----:B------:R-:W-:Y:S01]  /*0380*/  NOP ;  /* 0x0000000000007918 */ /* 0x000fe20000000000 */
.L_x_2:
[----:B------:R-:W5:Y:S01]  /*0390*/  S2UR UR15, SR_CTAID.X ;  /* 0x00000000000f79c3 */ /* 0x000f620000002500 */
[----:B------:R-:W1:Y:S01]  /*03a0*/  SHFL.IDX PT, R8, R2, RZ, 0x1f ;  /* 0x00001fff02087589 */ /* 0x000e6200000e0000 */
[----:B------:R-:W-:Y:S01]  /*03b0*/  SHF.R.S32.HI R3, RZ, 0x1f, R0 ;  /* 0x0000001fff037819 */ /* 0x000fe20000011400 */
[----:B0-----:R-:W-:Y:S01]  /*03c0*/  ULDC UR4, c[0x0][0x150] ;  /* 0x0000540000047ab9 */ /* 0x001fe20000000800 */
[----:B------:R-:W-:Y:S01]  /*03d0*/  ELECT P0, URZ, PT ;  /* 0x00000000003f782f */ /* 0x000fe20003800000 */
[----:B------:R0:W2:Y:S01]  /*03e0*/  SHFL.IDX PT, R9, R2, RZ, 0x1f ;  /* 0x00001fff02097589 */ /* 0x0000a200000e0000 */
[----:B------:R-:W-:Y:S02]  /*03f0*/  LEA.HI R3, R3, R0, RZ, 0x7 ;  /* 0x0000000003037211 */ /* 0x000fe400078f38ff */
[----:B------:R-:W-:Y:S01]  /*0400*/  ELECT P1, URZ, PT ;  /* 0x00000000003f782f */ /* 0x000fe20003820000 */
[----:B------:R-:W3:Y:S01]  /*0410*/  S2UR UR8, SR_CTAID.Y ;  /* 0x00000000000879c3 */ /* 0x000ee20000002600 */
[----:B------:R-:W-:Y:S01]  /*0420*/  ULDC UR7, c[0x0][0x144] ;  /* 0x0000510000077ab9 */ /* 0x000fe20000000800 */
[----:B------:R-:W-:Y:S01]  /*0430*/  LOP3.LUT R3, R3, 0xffffff80, RZ, 0xc0, !PT ;  /* 0xffffff8003037812 */ /* 0x000fe200078ec0ff */
[----:B------:R-:W-:Y:S01]  /*0440*/  UMOV UR18, 0x80 ;  /* 0x0000008000127882 */ /* 0x000fe20000000000 */
[----:B------:R-:W-:Y:S01]  /*0450*/  NOP ;  /* 0x0000000000007918 */ /* 0x000fe20000000000 */
[----:B0-----:R-:W-:Y:S01]  /*0460*/  SHF.R.S32.HI R2, RZ, 0x1f, R5 ;  /* 0x0000001fff027819 */ /* 0x001fe20000011405 */
[----:B------:R-:W-:Y:S01]  /*0470*/  NOP ;  /* 0x0000000000007918 */ /* 0x000fe20000000000 */
[----:B------:R-:W-:Y:S01]  /*0480*/  IMAD.IADD R3, R0, 0x1, -R3 ;  /* 0x0000000100037824 */ /* 0x000fe200078e0a03 */
[----:B------:R-:W-:Y:S01]  /*0490*/  ULDC UR17, c[0x0][0x148] ;  /* 0x0000520000117ab9 */ /* 0x000fe20000000800 */
[----:B------:R-:W-:Y:S01]  /*04a0*/  LEA.HI R2, R2, R5, RZ, 0x2 ;  /* 0x0000000502027211 */ /* 0x000fe200078f10ff */
[----:B------:R-:W-:Y:S01]  /*04b0*/  IMAD.MOV.U32 R23, RZ, RZ, 0x1 ;  /* 0x00000001ff177424 */ /* 0x000fe200078e00ff */
[----:B------:R0:W0:Y:S01]  /*04c0*/  SHFL.IDX PT, R97, R4, RZ, 0x1f ;  /* 0x00001fff04617589 */ /* 0x00002200000e0000 */
[----:B------:R-:W-:-:S02]  /*04d0*/  SHF.R.S32.HI R6, RZ, 0x1f, R3 ;  /* 0x0000001fff067819 */ /* 0x000fc40000011403 */
[----:B------:R-:W-:Y:S02]  /*04e0*/  LOP3.LUT R2, R2, 0x3ffffffc, RZ, 0xc0, !PT ;  /* 0x3ffffffc02027812 */ /* 0x000fe400078ec0ff */
[----:B-----5:R-:W-:Y:S02]  /*04f0*/  I2FP.F32.U32 R10, UR15 ;  /* 0x0000000f000a7c45 */ /* 0x020fe40008201000 */
[----:B------:R-:W-:Y:S01]  /*0500*/  LEA.HI R7, R6, R3, RZ, 0x3 ;  /* 0x0000000306077211 */ /* 0x000fe200078f18ff */
[----:B------:R-:W-:Y:S01]  /*0510*/  IMAD.IADD R2, R5, 0x1, -R2 ;  /* 0x0000000105027824 */ /* 0x000fe200078e0a02 */
[----:B-1----:R-:W-:Y:S01]  /*0520*/  ISETP.NE.OR P0, PT, R8, RZ, !P0 ;  /* 0x000000ff0800720c */ /* 0x002fe20004705670 */
[----:B------:R-:W-:Y:S01]  /*0530*/  FMUL R10, R10, UR4 ;  /* 0x000000040a0a7c20 */ /* 0x000fe20008400000 */
[--C-:B------:R-:W-:Y:S01]  /*0540*/  SHF.R.S32.HI R8, RZ, 0x3, R7.reuse ;  /* 0x00000003ff087819 */ /* 0x100fe20000011407 */
[----:B------:R-:W-:Y:S01]  /*0550*/  ULDC UR4, c[0x0][0x154] ;  /* 0x0000550000047ab9 */ /* 0x000fe20000000800 */
[----:B------:R-:W-:-:S02]  /*0560*/  SHF.R.S32.HI R7, RZ, 0x1f, R7 ;  /* 0x0000001fff077819 */ /* 0x000fc40000011407 */
[----:B--2---:R-:W-:Y:S01]  /*0570*/  ISETP.NE.OR P1, PT, R9, RZ, !P1 ;  /* 0x000000ff0900720c */ /* 0x004fe20004f25670 */
[----:B------:R-:W1:Y:S01]  /*0580*/  F2I.U32.TRUNC.NTZ R10, R10 ;  /* 0x0000000a000a7305 */ /* 0x000e62000020f000 */
[----:B------:R-:W-:Y:S02]  /*0590*/  LEA.HI R7, R7, R8, RZ, 0x2 ;  /* 0x0000000807077211 */ /* 0x000fe400078f10ff */
[----:B---3--:R-:W-:Y:S02]  /*05a0*/  I2FP.F32.U32 R9, UR8 ;  /* 0x0000000800097c45 */ /* 0x008fe40008201000 */
[----:B------:R-:W-:Y:S01]  /*05b0*/  LOP3.LUT R7, R7, 0xfffffffc, RZ, 0xc0, !PT ;  /* 0xfffffffc07077812 */ /* 0x000fe200078ec0ff */
[----:B------:R-:W-:Y:S01]  /*05c0*/  VOTEU.ALL UP0, P0 ;  /* 0x00000000003f7886 */ /* 0x000fe20000000000 */
[----:B------:R-:W-:Y:S01]  /*05d0*/  ISETP.NE.AND P2, PT, RZ, UR19, PT ;  /* 0x00000013ff007c0c */ /* 0x000fe2000bf45270 */
[----:B------:R-:W-:Y:S02]  /*05e0*/  FMUL R9, R9, UR4 ;  /* 0x0000000409097c20 */ /* 0x000fe40008400000 */
[----:B------:R-:W-:Y:S01]  /*05f0*/  IMAD.IADD R7, R8, 0x1, -R7 ;  /* 0x0000000108077824 */ /* 0x000fe200078e0a07 */
[----:B------:R-:W2:Y:S01]  /*0600*/  @!UP0 S2UR UR11, SR_CgaCtaId ;  /* 0x00000000000b89c3 */ /* 0x000ea20000008800 */
[----:B------:R-:W-:Y:S01]  /*0610*/  VOTEU.ALL UP1, P1 ;  /* 0x00000000003f7886 */ /* 0x000fe20000820000 */
[----:B------:R-:W-:Y:S01]  /*0620*/  @!UP0 UMOV UR10, 0x400 ;  /* 0x00000400000a8882 */ /* 0x000fe20000000000 */
[----:B------:R-:W-:Y:S01]  /*0630*/  IMAD R2, R2, 0x4, R7 ;  /* 0x0000000402027824 */ /* 0x000fe200078e0207 */
[----:B-1----:R-:W-:Y:S01]  /*0640*/  R2UR UR4, R10 ;  /* 0x000000000a0472ca */ /* 0x002fe200000e0000 */
[----:B------:R-:W1:Y:S01]  /*0650*/  F2I.U32.TRUNC.NTZ R9, R9 ;  /* 0x0000000900097305 */ /* 0x000e62000020f000 */
[----:B------:R-:W-:Y:S01]  /*0660*/  @!UP1 UMOV UR13, 0x400 ;  /* 0x00000400000d9882 */ /* 0x000fe20000000000 */
[C---:B------:R-:W-:Y:S01]  /*0670*/  IMAD.SHL.U32 R5, R2.reuse, 0x4, RZ ;  /* 0x0000000402057824 */ /* 0x040fe200078e00ff */
[----:B------:R-:W3:Y:S01]  /*0680*/  @!UP1 S2UR UR16, SR_CgaCtaId ;  /* 0x00000000001099c3 */ /* 0x000ee20000008800 */
[C---:B------:R-:W-:Y:S01]  /*0690*/  LEA.HI R7, R2.reuse, R2, RZ, 0x1 ;  /* 0x0000000202077211 */ /* 0x040fe200078f08ff */
[----:B------:R-:W-:Y:S01]  /*06a0*/  VOTEU.ALL UP2, P1 ;  /* 0x00000000003f7886 */ /* 0x000fe20000840000 */
[----:B------:R-:W-:Y:S01]  /*06b0*/  VOTEU.ALL UP3, P1 ;  /* 0x00000000003f7886 */ /* 0x000fe20000860000 */
[----:B------:R-:W-:Y:S01]  /*06c0*/  LOP3.LUT R22, R2, 0xc, R5, 0x78, !PT ;  /* 0x0000000c02167812 */ /* 0x000fe200078e7805 */
[----:B------:R-:W-:Y:S01]  /*06d0*/  VOTEU.ALL UP4, P1 ;  /* 0x00000000003f7886 */ /* 0x000fe20000880000 */
[----:B------:R-:W-:Y:S01]  /*06e0*/  LOP3.LUT R7, R7, 0xfffffffe, RZ, 0xc0, !PT ;  /* 0xfffffffe07077812 */ /* 0x000fe200078ec0ff */
[----:B------:R-:W-:Y:S01]  /*06f0*/  VOTEU.ALL UP5, P1 ;  /* 0x00000000003f7886 */ /* 0x000fe200008a0000 */
[----:B------:R-:W5:Y:S01]  /*0700*/  LDC R5, c[0x0][0x140] ;  /* 0x00005000ff057b82 */ /* 0x000f620000000800 */
[----:B------:R-:W-:-:S02]  /*0710*/  UIADD3 UR4, -UR4, URZ, URZ ;  /* 0x0000003f04047290 */ /* 0x000fc4000fffe13f */
[----:B------:R-:W-:Y:S01]  /*0720*/  IMAD.IADD R7, R2, 0x1, -R7 ;  /* 0x0000000102077824 */ /* 0x000fe200078e0a07 */
[----:B-1----:R-:W-:Y:S01]  /*0730*/  R2UR UR9, R9 ;  /* 0x00000000090972ca */ /* 0x002fe200000e0000 */
[----:B------:R-:W-:-:S03]  /*0740*/  UIMAD UR7, UR7, UR4, UR15 ;  /* 0x00000004070772a4 */ /* 0x000fc6000f8e020f */
[----:B------:R-:W-:Y:S01]  /*0750*/  UMOV UR4, 0x20 ;  /* 0x0000002000047882 */ /* 0x000fe20000000000 */
[----:B--2---:R-:W-:Y:S02]  /*0760*/  @!UP0 ULEA UR12, UR11, UR10, 0x18 ;  /* 0x0000000a0b0c8291 */ /* 0x004fe4000f8ec03f */
[----:B------:R-:W-:Y:S01]  /*0770*/  ISETP.NE.AND P3, PT, R7, UR7, PT ;  /* 0x0000000707007c0c */ /* 0x000fe2000bf65270 */
[----:B------:R-:W-:-:S04]  /*0780*/  @!UP0 UIADD3 UR4, -UR4, 0x100000, URZ ;  /* 0x0010000004048890 */ /* 0x000fc8000fffe13f */
[----:B------:R-:W-:Y:S02]  /*0790*/  @!UP0 USHF.L.U32 UR5, UR4, 0xb, URZ ;  /* 0x0000000b04058899 */ /* 0x000fe4000800063f */
[----:B------:R-:W-:Y:S02]  /*07a0*/  @!UP0 USHF.L.U32 UR4, UR4, 0x1, URZ ;  /* 0x0000000104048899 */ /* 0x000fe4000800063f */
[----:B------:R-:W-:-:S04]  /*07b0*/  @!UP1 UIADD3 UR10, -UR18, 0x100000, URZ ;  /* 0x00100000120a9890 */ /* 0x000fc8000fffe13f */
[----:B------:R-:W-:Y:S02]  /*07c0*/  @!UP1 USHF.L.U32 UR11, UR10, 0xb, URZ ;  /* 0x0000000b0a0b9899 */ /* 0x000fe4000800063f */
[----:B------:R-:W-:Y:S02]  /*07d0*/  @!UP1 USHF.L.U32 UR10, UR10, 0x1, URZ ;  /* 0x000000010a0a9899 */ /* 0x000fe4000800063f */
[----:B---3--:R-:W-:Y:S01]  /*07e0*/  @!UP1 ULEA UR13, UR16, UR13, 0x18 ;  /* 0x0000000d100d9291 */ /* 0x008fe2000f8ec03f */
[----:B------:R-:W-:Y:S01]  /*07f0*/  VOTEU.ALL UP0, P0 ;  /* 0x00000000003f7886 */ /* 0x000fe20000000000 */
[----:B------:R-:W-:Y:S01]  /*0800*/  VOTEU.ALL UP1, P0 ;  /* 0x00000000003f7886 */ /* 0x000fe20000020000 */
[----:B------:R-:W-:Y:S01]  /*0810*/  UIADD3 UR9, -UR9, URZ, URZ ;  /* 0x0000003f09097290 */ /* 0x000fe2000fffe13f */
[----:B------:R-:W-:Y:S01]  /*0820*/  LOP3.LUT P0, RZ, R3, 0x7, RZ, 0xc0, !PT ;  /* 0x0000000703ff7812 */ /* 0x000fe2000780c0ff */
[----:B------:R-:W1:Y:S02]  /*0830*/  FENCE.VIEW.ASYNC.S ;  /* 0x00000000000073c6 */ /* 0x000e640000000000 */
[----:B-1----:R-:W1:Y:S01]  /*0840*/  @!UP0 SYNCS.EXCH.64 URZ, [UR12+0x70], UR4 ;  /* 0x000070040c3f85b2 */ /* 0x002e620008000100 */
[----:B------:R-:W-:-:S02]  /*0850*/  @P3 LEA.HI R2, R22, R22, RZ, 0x1 ;  /* 0x0000001616023211 */ /* 0x000fc400078f08ff */
[----:B-----5:R-:W-:Y:S02]  /*0860*/  ISETP.EQ.U32.AND P1, PT, R5, 0x1, PT ;  /* 0x000000010500780c */ /* 0x020fe40003f22070 */
[----:B------:R-:W-:Y:S02]  /*0870*/  @P3 SHF.R.S32.HI R2, RZ, 0x1, R2 ;  /* 0x00000001ff023819 */ /* 0x000fe40000011402 */
[----:B------:R-:W-:Y:S01]  /*0880*/  ISETP.LT.U32.AND P0, PT, R22, 0x8, !P0 ;  /* 0x000000081600780c */ /* 0x000fe20004701070 */
[----:B------:R2:W3:Y:S01]  /*0890*/  @!UP1 SYNCS.EXCH.64 URZ, [UR12+0x78], UR4 ;  /* 0x000078040c3f95b2 */ /* 0x0004e20008000100 */
[----:B------:R-:W-:Y:S01]  /*08a0*/  NOP ;  /* 0x0000000000007918 */ /* 0x000fe20000000000 */
[----:B--2---:R-:W-:Y:S01]  /*08b0*/  UIMAD UR4, UR17, UR9, UR8 ;  /* 0x00000009110472a4 */ /* 0x004fe2000f8e0208 */
[----:B------:R2:W0:Y:S05]  /*08c0*/  @!UP2 SYNCS.EXCH.64 URZ, [UR13+0x50], UR10 ;  /* 0x0000500a0d3fa5b2 */ /* 0x00042a0008000100 */
[----:B------:R-:W-:-:S02]  /*08d0*/  @P3 ISETP.NE.AND P4, PT, R2, UR4, PT ;  /* 0x0000000402003c0c */ /* 0x000fc4000bf85270 */
[----:B------:R-:W-:Y:S02]  /*08e0*/  SEL R2, RZ, 0x1, !P0 ;  /* 0x00000001ff027807 */ /* 0x000fe40004000000 */
[----:B------:R-:W-:-:S04]  /*08f0*/  @P3 SEL R23, RZ, 0x1, P4 ;  /* 0x00000001ff173807 */ /* 0x000fc80002000000 */
[----:B------:R-:W-:Y:S01]  /*0900*/  LOP3.LUT R23, R23, R2, RZ, 0xc0, !PT ;  /* 0x0000000217177212 */ /* 0x000fe200078ec0ff */
[----:B------:R2:W0:Y:S01]  /*0910*/  @!UP3 SYNCS.EXCH.64 URZ, [UR13+0x58], UR10 ;  /* 0x0000580a0d3fb5b2 */ /* 0x0004220008000100 */
[----:B------:R2:W0:Y:S01]  /*0920*/  @!UP4 SYNCS.EXCH.64 URZ, [UR13+0x60], UR10 ;  /* 0x0000600a0d3fc5b2 */ /* 0x0004220008000100 */
[----:B------:R2:W0:Y:S01]  /*0930*/  @!UP5 SYNCS.EXCH.64 URZ, [UR13+0x68], UR10 ;  /* 0x0000680a0d3fd5b2 */ /* 0x0004220008000100 */
[----:B------:R-:W-:Y:S01]  /*0940*/  NOP ;  /* 0x0000000000007918 */ /* 0x000fe20000000000 */
[----:B-12---:R-:W-:Y:S05]  /*0950*/  @!P1 BRA `(.L_x_3) ;  /* 0x0000000000089947 */ /* 0x006fea0003800000 */
[----:B0--34-:R-:W-:Y:S01]  /*0960*/  UCGABAR_ARV ;  /* 0x00000000000079c7 */ /* 0x019fe20008000000 */
[----:B------:R-:W-:Y:S05]  /*0970*/  BRA `(.L_x_4) ;  /* 0x0000000000047947 */ /* 0x000fea0003800000 */
.L_x_3:
[----:B0--34-:R-:W-:Y:S01]  /*0980*/  NOP ;  /* 0x0000000000007918 */ /* 0x019fe20000000000 */
.L_x_4:
[----:B------:R-:W-:Y:S01]  /*0990*/  ULDC.64 UR4, c[0x0][0x598] ;  /* 0x0001660000047ab9 */ /* 0x000fe20000000a00 */
[----:B------:R-:W-:Y:S01]  /*09a0*/  ULDC.64 UR54, c[0x0][0x208] ;  /* 0x0000820000367ab9 */ /* 0x000fe20000000a00 */
[----:B------:R-:W-:-:S04]  /*09b0*/  ISETP.NE.U32.AND P0, PT, RZ, UR4, PT ;  /* 0x00000004ff007c0c */ /* 0x000fc8000bf05070 */
[----:B------:R-:W-:-:S13]  /*09c0*/  ISETP.NE.AND.EX P0, PT, RZ, UR5, PT, P0 ;  /* 0x00000005ff007c0c */ /* 0x000fda000bf05300 */
[----:B------:R-:W-:Y:S05]  /*09d0*/  @!P0 BRA `(.L_x_5) ;  /* 0x00000000001c8947 */ /* 0x000fea0003800000 */
[----:B------:R-:W0:Y:S02]  /*09e0*/  LDC.64 R4, c[0x0][0x598] ;  /* 0x00016600ff047b82 */ /* 0x000e240000000a00 */
[----:B0-----:R-:W2:Y:S02]  /*09f0*/  LDG.E.64 R4, desc[UR54][R4.64] ;  /* 0x0000003604047981 */ /* 0x001ea4000c1e1b00 */
[----:B--2---:R-:W-:-:S04]  /*0a00*/  ISETP.NE.U32.AND P0, PT, R4, RZ, PT ;  /* 0x000000ff0400720c */ /* 0x004fc80003f05070 */
[----:B------:R-:W-:-:S13]  /*0a10*/  ISETP.NE.AND.EX P0, PT, R5, RZ, PT, P0 ;  /* 0x000000ff0500720c */ /* 0x000fda0003f05300 */
[----:B------:R-:W-:Y:S05]  /*0a20*/  @!P0 BRA `(.L_x_5) ;  /* 0x0000000000088947 */ /* 0x000fea0003800000 */
[----:B------:R0:W5:Y:S01]  /*0a30*/  LD.E R88, desc[UR54][R4.64] ;  /* 0x0000003604587980 */ /* 0x000162000c101900 */
[----:B------:R-:W-:Y:S05]  /*0a40*/  BRA `(.L_x_6) ;  /* 0x0000000000247947 */ /* 0x000fea0003800000 */
.L_x_5:
[----:B------:R-:W-:Y:S02]  /*0a50*/  ULDC.64 UR4, c[0x0][0x588] ;  /* 0x0001620000047ab9 */ /* 0x000fe40000000a00 */
[----:B------:R-:W-:-:S04]  /*0a60*/  ISETP.NE.U32.AND P0, PT, RZ, UR4, PT ;  /* 0x00000004ff007c0c */ /* 0x000fc8000bf05070 */
[----:B------:R-:W-:-:S13]  /*0a70*/  ISETP.NE.AND.EX P0, PT, RZ, UR5, PT, P0 ;  /* 0x00000005ff007c0c */ /* 0x000fda000bf05300 */
[----:B------:R-:W-:Y:S05]  /*0a80*/  @!P0 BRA `(.L_x_7) ;  /* 0x00000000000c8947 */ /* 0x000fea0003800000 */
[----:B------:R-:W0:Y:S02]  /*0a90*/  LDC.64 R88, c[0x0][0x588] ;  /* 0x00016200ff587b82 */ /* 0x000e240000000a00 */
[----:B0-----:R1:W5:Y:S01]  /*0aa0*/  LDG.E R88, desc[UR54][R88.64] ;  /* 0x0000003658587981 */ /* 0x001362000c1e1900 */
[----:B------:R-:W-:Y:S05]  /*0ab0*/  BRA `(.L_x_6) ;  /* 0x0000000000087947 */ /* 0x000fea0003800000 */
.L_x_7:
[----:B------:R-:W-:Y:S02]  /*0ac0*/  ULDC UR4, c[0x0][0x580] ;  /* 0x0001600000047ab9 */ /* 0x000fe40000000800 */
[----:B------:R-:W-:-:S07]  /*0ad0*/  IMAD.U32 R88, RZ, RZ, UR4 ;  /* 0x00000004ff587e24 */ /* 0x000fce000f8e00ff */
.L_x_6:
[----:B------:R-:W-:Y:S02]  /*0ae0*/  ULDC.64 UR4, c[0x0][0x5a0] ;  /* 0x0001680000047ab9 */ /* 0x000fe40000000a00 */
[----:B------:R-:W-:-:S04]  /*0af0*/  ISETP.NE.U32.AND P0, PT, RZ, UR4, PT ;  /* 0x00000004ff007c0c */ /* 0x000fc8000bf05070 */
[----:B------:R-:W-:-:S13]  /*0b00*/  ISETP.NE.AND.EX P0, PT, RZ, UR5, PT, P0 ;  /* 0x00000005ff007c0c */ /* 0x000fda000bf05300 */
[----:B------:R-:W-:Y:S05]  /*0b10*/  @!P0 BRA `(.L_x_8) ;  /* 0x00000000001c8947 */ /* 0x000fea0003800000 */
[----:B0-----:R-:W0:Y:S02]  /*0b20*/  LDC.64 R4, c[0x0][0x5a0] ;  /* 0x00016800ff047b82 */ /* 0x001e240000000a00 */
[----:B0-----:R-:W2:Y:S02]  /*0b30*/  LDG.E.64 R4, desc[UR54][R4.64] ;  /* 0x0000003604047981 */ /* 0x001ea4000c1e1b00 */
[----:B--2---:R-:W-:-:S04]  /*0b40*/  ISETP.NE.U32.AND P0, PT, R4, RZ, PT ;  /* 0x000000ff0400720c */ /* 0x004fc80003f05070 */
[----:B------:R-:W-:-:S13]  /*0b50*/  ISETP.NE.AND.EX P0, PT, R5, RZ, PT, P0 ;  /* 0x000000ff0500720c */ /* 0x000fda0003f05300 */
[----:B------:R-:W-:Y:S05]  /*0b60*/  @!P0 BRA `(.L_x_8) ;  /* 0x0000000000088947 */ /* 0x000fea0003800000 */
[----:B-1----:R0:W5:Y:S01]  /*0b70*/  LD.E R89, desc[UR54][R4.64] ;  /* 0x0000003604597980 */ /* 0x002162000c101900 */
[----:B------:R-:W-:Y:S05]  /*0b80*/  BRA `(.L_x_9) ;  /* 0x0000000000247947 */ /* 0x000fea0003800000 */
.L_x_8:
[----:B------:R-:W-:Y:S02]  /*0b90*/  ULDC.64 UR4, c[0x0][0x590] ;  /* 0x0001640000047ab9 */ /* 0x000fe40000000a00 */
[----:B------:R-:W-:-:S04]  /*0ba0*/  ISETP.NE.U32.AND P0, PT, RZ, UR4, PT ;  /* 0x00000004ff007c0c */ /* 0x000fc8000bf05070 */
[----:B------:R-:W-:-:S13]  /*0bb0*/  ISETP.NE.AND.EX P0, PT, RZ, UR5, PT, P0 ;  /* 0x00000005ff007c0c */ /* 0x000fda000bf05300 */
[----:B------:R-:W-:Y:S05]  /*0bc0*/  @!P0 BRA `(.L_x_10) ;  /* 0x00000000000c8947 */ /* 0x000fea0003800000 */
[----:B0-----:R-:W1:Y:S02]  /*0bd0*/  LDC.64 R4, c[0x0][0x590] ;  /* 0x00016400ff047b82 */ /* 0x001e640000000a00 */
[----:B-1----:R1:W5:Y:S01]  /*0be0*/  LDG.E R89, desc[UR54][R4.64] ;  /* 0x0000003604597981 */ /* 0x002362000c1e1900 */
[----:B------:R-:W-:Y:S05]  /*0bf0*/  BRA `(.L_x_9) ;  /* 0x0000000000087947 */ /* 0x000fea0003800000 */
.L_x_10:
[----:B------:R-:W-:Y:S02]  /*0c00*/  ULDC UR4, c[0x0][0x584] ;  /* 0x0001610000047ab9 */ /* 0x000fe40000000800 */
[----:B-1----:R-:W-:-:S07]  /*0c10*/  IMAD.U32 R89, RZ, RZ, UR4 ;  /* 0x00000004ff597e24 */ /* 0x002fce000f8e00ff */
.L_x_9:
[----:B------:R-:W-:Y:S01]  /*0c20*/  ULDC UR4, c[0x0][0x65c] ;  /* 0x0001970000047ab9 */ /* 0x000fe20000000800 */
[----:B01----:R-:W0:Y:S01]  /*0c30*/  LDC.64 R4, c[0x0][0x650] ;  /* 0x00019400ff047b82 */ /* 0x003e220000000a00 */
[----:B------:R-:W-:Y:S01]  /*0c40*/  UISETP.NE.AND UP2, UPT, UR4, 0x1, UPT ;  /* 0x000000010400788c */ /* 0x000fe2000bf45270 */
[----:B------:R-:W-:Y:S01]  /*0c50*/  IMAD.MOV.U32 R18, RZ, RZ, -0x1 ;  /* 0xffffffffff127424 */ /* 0x000fe200078e00ff */
[----:B------:R-:W-:Y:S01]  /*0c60*/  UISETP.NE.AND UP0, UPT, UR19, 0x2, UPT ;  /* 0x000000021300788c */ /* 0x000fe2000bf05270 */
[----:B------:R-:W-:Y:S01]  /*0c70*/  IMAD.MOV.U32 R19, RZ, RZ, -0x1 ;  /* 0xffffffffff137424 */ /* 0x000fe200078e00ff */
[----:B------:R-:W-:-:S07]  /*0c80*/  UP2UR UR38, UPR, URZ, 0x4 ;  /* 0x000000043f267883 */ /* 0x000fce0008000000 */
[----:B------:R-:W-:Y:S01]  /*0c90*/  @UP2 ULDC UR12, c[0x0][0x10] ;  /* 0x00000400000c2ab9 */ /* 0x000fe20000000800 */
[----:B------:R-:W-:Y:S01]  /*0ca0*/  @UP2 UMOV UR4, UR8 ;  /* 0x0000000800042c82 */ /* 0x000fe20008000000 */
[----:B------:R-:W-:Y:S01]  /*0cb0*/  @UP2 UMOV UR5, URZ ;  /* 0x0000003f00052c82 */ /* 0x000fe20008000000 */
[----:B------:R-:W-:Y:S01]  /*0cc0*/  @!UP2 ULDC UR16, c[0x0][0xc] ;  /* 0x000003000010aab9 */ /* 0x000fe20000000800 */
[----:B------:R-:W-:Y:S01]  /*0cd0*/  @UP2 UIMAD.WIDE.U32 UR12, UR15, UR12, UR4 ;  /* 0x0000000c0f0c22a5 */ /* 0x000fe2000f8e0004 */
[----:B------:R-:W-:Y:S02]  /*0ce0*/  ULDC UR10, c[0x0][0xc] ;  /* 0x00000300000a7ab9 */ /* 0x000fe40000000800 */
[----:B------:R-:W-:Y:S01]  /*0cf0*/  @UP2 UMOV UR4, URZ ;  /* 0x0000003f00042c82 */ /* 0x000fe20008000000 */
[----:B------:R-:W-:Y:S01]  /*0d00*/  UMOV UR5, URZ ;  /* 0x0000003f00057c82 */ /* 0x000fe20008000000 */
[----:B------:R-:W-:Y:S01]  /*0d10*/  @UP2 UIADD3 UR18, UR13, UR4, URZ ;  /* 0x000000040d122290 */ /* 0x000fe2000fffe03f */
[----:B------:R-:W-:-:S02]  /*0d20*/  ULDC UR11, c[0x0][0x10] ;  /* 0x00000400000b7ab9 */ /* 0x000fc40000000800 */
[----:B------:R-:W-:Y:S01]  /*0d30*/  UMOV UR4, UR15 ;  /* 0x0000000f00047c82 */ /* 0x000fe20008000000 */
[----:B------:R-:W-:Y:S02]  /*0d40*/  UIMAD.WIDE.U32 UR10, UR10, UR11, URZ ;  /* 0x0000000b0a0a72a5 */ /* 0x000fe4000f8e003f */
[----:B------:R-:W-:Y:S01]  /*0d50*/  @!UP2 UIMAD.WIDE.U32 UR4, UR8, UR16, UR4 ;  /* 0x000000100804a2a5 */ /* 0x000fe2000f8e0004 */
[----:B------:R-:W-:Y:S02]  /*0d60*/  ULDC UR13, c[0x0][0x14] ;  /* 0x00000500000d7ab9 */ /* 0x000fe40000000800 */
[----:B------:R-:W-:Y:S02]  /*0d70*/  UIMAD.WIDE.U32 UR52, UR10, UR13, URZ ;  /* 0x0000000d0a3472a5 */ /* 0x000fe4000f8e003f */
[----:B------:R-:W-:Y:S02]  /*0d80*/  UIMAD UR39, UR11, UR13, URZ ;  /* 0x0000000d0b2772a4 */ /* 0x000fe4000f8e023f */
[----:B------:R-:W-:Y:S01]  /*0d90*/  @!UP2 UMOV UR12, UR4 ;  /* 0x00000004000cac82 */ /* 0x000fe20008000000 */
[----:B------:R-:W-:Y:S01]  /*0da0*/  @!UP2 UMOV UR18, UR5 ;  /* 0x000000050012ac82 */ /* 0x000fe20008000000 */
[----:B------:R-:W-:-:S02]  /*0db0*/  UIADD3 UR39, UR53, UR39, URZ ;  /* 0x0000002735277290 */ /* 0x000fc4000fffe03f */
[----:B------:R-:W-:-:S04]  /*0dc0*/  UIADD3 UR4, UP1, UR12, UR52, URZ ;  /* 0x000000340c047290 */ /* 0x000fc8000ff3e03f */
[----:B------:R-:W-:Y:S02]  /*0dd0*/  UIADD3.X UR5, UR18, UR39, URZ, UP1, !UPT ;  /* 0x0000002712057290 */ /* 0x000fe40008ffe43f */
[----:B------:R-:W-:Y:S02]  /*0de0*/  USEL UR4, UR4, UR12, !UP0 ;  /* 0x0000000c04047287 */ /* 0x000fe4000c000000 */
[----:B------:R-:W-:-:S04]  /*0df0*/  USEL UR5, UR5, UR18, !UP0 ;  /* 0x0000001205057287 */ /* 0x000fc8000c000000 */
[----:B0-----:R-:W-:Y:S01]  /*0e00*/  ISETP.LE.U32.AND P0, PT, R4, UR4, PT ;  /* 0x0000000404007c0c */ /* 0x001fe2000bf03070 */
[----:B------:R-:W-:Y:S01]  /*0e10*/  IMAD.U32 R16, RZ, RZ, UR4 ;  /* 0x00000004ff107e24 */ /* 0x000fe2000f8e00ff */
[----:B------:R-:W-:Y:S01]  /*0e20*/  PRMT R4, RZ, 0x7610, R4 ;  /* 0x00007610ff047816 */ /* 0x000fe20000000004 */
[----:B------:R-:W-:Y:S02]  /*0e30*/  IMAD.U32 R2, RZ, RZ, UR5 ;  /* 0x00000005ff027e24 */ /* 0x000fe4000f8e00ff */
[----:B------:R-:W-:-:S03]  /*0e40*/  IMAD.U32 R17, RZ, RZ, UR5 ;  /* 0x00000005ff117e24 */ /* 0x000fc6000f8e00ff */
[----:B------:R-:W-:Y:S01]  /*0e50*/  ISETP.GE.U32.AND.EX P0, PT, R2, R5, PT, P0 ;  /* 0x000000050200720c */ /* 0x000fe20003f06100 */
[----:B------:R-:W-:-:S12]  /*0e60*/  IMAD.MOV.U32 R2, RZ, RZ, -0x1 ;  /* 0xffffffffff027424 */ /* 0x000fd800078e00ff */
[----:B------:R-:W-:Y:S05]  /*0e70*/  @P0 BRA `(.L_x_11) ;  /* 0x0000000400500947 */ /* 0x000fea0003800000 */
[----:B------:R-:W-:Y:S01]  /*0e80*/  ULDC.64 UR18, c[0x0][0x628] ;  /* 0x00018a0000127ab9 */ /* 0x000fe20000000a00 */
[C---:B------:R-:W-:Y:S01]  /*0e90*/  R2UR UR20, R16.reuse ;  /* 0x00000000101472ca */ /* 0x040fe200000e0000 */
[----:B------:R-:W-:Y:S01]  /*0ea0*/  ULDC UR16, c[0x0][0x630] ;  /* 0x00018c0000107ab9 */ /* 0x000fe20000000800 */
[----:B------:R-:W-:Y:S02]  /*0eb0*/  ISETP.NE.U32.AND P0, PT, RZ, UR18, PT ;  /* 0x00000012ff007c0c */ /* 0x000fe4000bf05070 */
[----:B------:R-:W-:Y:S02]  /*0ec0*/  R2UR UR4, R16 ;  /* 0x00000000100472ca */ /* 0x000fe400000e0000 */
[----:B------:R-:W-:Y:S02]  /*0ed0*/  ISETP.NE.AND.EX P0, PT, RZ, UR19, PT, P0 ;  /* 0x00000013ff007c0c */ /* 0x000fe4000bf05300 */
[----:B------:R-:W-:-:S11]  /*0ee0*/  R2UR UR5, R17 ;  /* 0x00000000110572ca */ /* 0x000fd600000e0000 */
[----:B------:R-:W-:Y:S05]  /*0ef0*/  @!P0 BRA `(.L_x_12) ;  /* 0x0000000000308947 */ /* 0x000fea0003800000 */
[----:B------:R-:W-:Y:S01]  /*0f00*/  R2UR UR4, R16 ;  /* 0x00000000100472ca */ /* 0x000fe200000e0000 */
[----:B------:R-:W-:Y:S01]  /*0f10*/  ULDC UR12, c[0x0][0x634] ;  /* 0x00018d00000c7ab9 */ /* 0x000fe20000000800 */
[----:B------:R-:W-:-:S11]  /*0f20*/  R2UR UR15, R17 ;  /* 0x00000000110f72ca */ /* 0x000fd600000e0000 */
[----:B------:R-:W-:-:S04]  /*0f30*/  UIADD3 UR12, UP1, UR4, UR12, URZ ;  /* 0x0000000c040c7290 */ /* 0x000fc8000ff3e03f */
[----:B------:R-:W-:-:S04]  /*0f40*/  UIADD3.X UR15, URZ, UR15, URZ, UP1, !UPT ;  /* 0x0000000f3f0f7290 */ /* 0x000fc80008ffe43f */
[----:B------:R-:W-:-:S04]  /*0f50*/  UIMAD.WIDE.U32 UR4, UR15, UR18, URZ ;  /* 0x000000120f0472a5 */ /* 0x000fc8000f8e003f */
[----:B------:R-:W-:Y:S02]  /*0f60*/  UIMAD.WIDE.U32 UR10, UP1, UR12, UR19, UR4 ;  /* 0x000000130c0a72a5 */ /* 0x000fe4000f820004 */
[----:B------:R-:W-:Y:S02]  /*0f70*/  UIMAD.WIDE.U32 UR4, UR12, UR18, URZ ;  /* 0x000000120c0472a5 */ /* 0x000fe4000f8e003f */
[----:B------:R-:W-:Y:S02]  /*0f80*/  UIADD3.X UR13, URZ, URZ, URZ, UP1, !UPT ;  /* 0x0000003f3f0d7290 */ /* 0x000fe40008ffe43f */
[----:B------:R-:W-:Y:S01]  /*0f90*/  UIADD3 URZ, UP1, UR5, UR10, URZ ;  /* 0x0000000a053f7290 */ /* 0x000fe2000ff3e03f */
[----:B------:R-:W-:-:S03]  /*0fa0*/  UMOV UR12, UR11 ;  /* 0x0000000b000c7c82 */ /* 0x000fc60008000000 */
[----:B------:R-:W-:-:S12]  /*0fb0*/  UIMAD.WIDE.U32.X UR4, UR15, UR19, UR12, UP1 ;  /* 0x000000130f0472a5 */ /* 0x000fd800088e040c */
.L_x_12:
[----:B------:R-:W-:Y:S01]  /*0fc0*/  USHF.R.U64 UR4, UR4, UR16, UR5 ;  /* 0x0000001004047299 */ /* 0x000fe20008001205 */
[----:B------:R-:W-:Y:S01]  /*0fd0*/  R2UR UR11, R17 ;  /* 0x00000000110b72ca */ /* 0x000fe200000e0000 */
[----:B------:R-:W-:Y:S02]  /*0fe0*/  USHF.R.U32.HI UR5, URZ, UR16, UR5 ;  /* 0x000000103f057299 */ /* 0x000fe40008011605 */
[----:B------:R-:W-:Y:S01]  /*0ff0*/  UIADD3 UR12, UP1, URZ, -UR4, URZ ;  /* 0x800000043f0c7290 */ /* 0x000fe2000ff3e03f */
[----:B------:R-:W-:Y:S01]  /*1000*/  ULDC.64 UR18, c[0x0][0x620] ;  /* 0x0001880000127ab9 */ /* 0x000fe20000000a00 */
[----:B------:R-:W-:Y:S02]  /*1010*/  UISETP.NE.AND UP2, UPT, UR38, URZ, UPT ;  /* 0x0000003f2600728c */ /* 0x000fe4000bf45270 */
[----:B------:R-:W-:Y:S01]  /*1020*/  UIADD3.X UR5, URZ, ~UR5, URZ, UP1, !UPT ;  /* 0x800000053f057290 */ /* 0x000fe20008ffe43f */
[----:B------:R-:W-:Y:S01]  /*1030*/  UMOV UR10, UR20 ;  /* 0x00000014000a7c82 */ /* 0x000fe20008000000 */
[----:B------:R-:W-:-:S02]  /*1040*/  ULDC UR13, c[0x0][0x618] ;  /* 0x00018600000d7ab9 */ /* 0x000fc40000000800 */
[----:B------:R-:W-:Y:S02]  /*1050*/  UIMAD UR5, UR5, UR18, URZ ;  /* 0x00000012050572a4 */ /* 0x000fe4000f8e023f */
[----:B------:R-:W-:Y:S02]  /*1060*/  UIMAD.WIDE.U32 UR10, UR12, UR18, UR10 ;  /* 0x000000120c0a72a5 */ /* 0x000fe4000f8e000a */
[----:B------:R-:W-:Y:S02]  /*1070*/  UIMAD UR12, UR12, UR19, UR5 ;  /* 0x000000130c0c72a4 */ /* 0x000fe4000f8e0205 */
[----:B------:R-:W-:Y:S02]  /*1080*/  @UP2 UIMAD UR7, UR17, UR9, UR8 ;  /* 0x00000009110722a4 */ /* 0x000fe4000f8e0208 */
[----:B------:R-:W-:Y:S01]  /*1090*/  UIADD3 UR11, UR11, UR12, URZ ;  /* 0x0000000c0b0b7290 */ /* 0x000fe2000fffe03f */
[----:B------:R-:W-:Y:S01]  /*10a0*/  ULDC.64 UR8, c[0x0][0x640] ;  /* 0x0001900000087ab9 */ /* 0x000fe20000000a00 */
[----:B------:R-:W-:-:S02]  /*10b0*/  ULDC UR15, c[0x0][0x608] ;  /* 0x00018200000f7ab9 */ /* 0x000fc40000000800 */
[----:B------:R-:W-:Y:S01]  /*10c0*/  USHF.R.U64 UR20, UR10, UR13, UR11 ;  /* 0x0000000d0a147299 */ /* 0x000fe2000800120b */
[----:B------:R-:W-:Y:S01]  /*10d0*/  ISETP.NE.U32.AND P0, PT, RZ, UR8, PT ;  /* 0x00000008ff007c0c */ /* 0x000fe2000bf05070 */
[----:B------:R-:W-:Y:S01]  /*10e0*/  USHF.R.U32.HI UR11, URZ, UR13, UR11 ;  /* 0x0000000d3f0b7299 */ /* 0x000fe2000801160b */
[----:B------:R-:W-:Y:S02]  /*10f0*/  ULDC UR21, c[0x0][0x658] ;  /* 0x0001960000157ab9 */ /* 0x000fe40000000800 */
[----:B------:R-:W-:Y:S01]  /*1100*/  ISETP.NE.AND.EX P0, PT, RZ, UR9, PT, P0 ;  /* 0x00000009ff007c0c */ /* 0x000fe2000bf05300 */
[----:B------:R-:W-:Y:S02]  /*1110*/  USHF.R.U64 UR25, UR20, UR15, UR11 ;  /* 0x0000000f14197299 */ /* 0x000fe4000800120b */
[----:B------:R-:W-:Y:S01]  /*1120*/  USHF.R.U32.HI UR11, URZ, UR15, UR11 ;  /* 0x0000000f3f0b7299 */ /* 0x000fe2000801160b */
[----:B------:R-:W-:Y:S01]  /*1130*/  UMOV UR10, 0xffffffff ;  /* 0xffffffff000a7882 */ /* 0x000fe20000000000 */
[----:B------:R-:W-:Y:S01]  /*1140*/  ULDC UR5, c[0x0][0x600] ;  /* 0x0001800000057ab9 */ /* 0x000fe20000000800 */
[----:B------:R-:W-:-:S02]  /*1150*/  USHF.L.U32 UR10, UR10, UR21, URZ ;  /* 0x000000150a0a7299 */ /* 0x000fc4000800063f */
[----:B------:R-:W-:Y:S02]  /*1160*/  USHF.R.U64 UR26, UR25, UR21, UR11 ;  /* 0x00000015191a7299 */ /* 0x000fe4000800120b */
[----:B------:R-:W-:Y:S02]  /*1170*/  ULOP3.LUT UR15, URZ, UR10, URZ, 0x33, !UPT ;  /* 0x0000000a3f0f7292 */ /* 0x000fe4000f8e333f */
[----:B------:R-:W-:Y:S02]  /*1180*/  UIADD3 UR19, UR5, -0x1, URZ ;  /* 0xffffffff05137890 */ /* 0x000fe4000fffe03f */
[----:B------:R-:W-:Y:S01]  /*1190*/  USHF.R.U32.HI UR11, URZ, UR21, UR11 ;  /* 0x000000153f0b7299 */ /* 0x000fe2000801160b */
[----:B------:R-:W-:Y:S01]  /*11a0*/  ULDC UR22, c[0x0][0x648] ;  /* 0x0001920000167ab9 */ /* 0x000fe20000000800 */
[----:B------:R-:W-:Y:S01]  /*11b0*/  ULDC UR23, c[0x0][0x638] ;  /* 0x00018e0000177ab9 */ /* 0x000fe20000000800 */
[----:B------:R-:W-:Y:S01]  /*11c0*/  UMOV UR24, 0x1 ;  /* 0x0000000100187882 */ /* 0x000fe20000000000 */
[----:B------:R-:W-:Y:S01]  /*11d0*/  UMOV UR10, UR26 ;  /* 0x0000001a000a7c82 */ /* 0x000fe20008000000 */
[----:B------:R-:W-:Y:S07]  /*11e0*/  @!P0 BRA `(.L_x_13) ;  /* 0x0000000000308947 */ /* 0x000fee0003800000 */
[----:B------:R-:W-:Y:S02]  /*11f0*/  ULDC UR16, c[0x0][0x64c] ;  /* 0x0001930000107ab9 */ /* 0x000fe40000000800 */
        /* <DEDUP_REMOVED lines=8> */
[----:B------:R-:W-:-:S07]  /*1280*/  UIMAD.WIDE.U32.X UR8, UR18, UR9, UR16, UP1 ;  /* 0x00000009120872a5 */ /* 0x000fce00088e0410 */
[----:B------:R-:W-:Y:S01]  /*1290*/  UMOV UR10, UR8 ;  /* 0x00000008000a7c82 */ /* 0x000fe20008000000 */
[----:B------:R-:W-:-:S05]  /*12a0*/  UMOV UR11, UR9 ;  /* 0x00000009000b7c82 */ /* 0x000fca0008000000 */
.L_x_13:
[----:B------:R-:W-:Y:S01]  /*12b0*/  USHF.R.U64 UR9, UR10, UR22, UR11 ;  /* 0x000000160a097299 */ /* 0x000fe2000800120b */
[----:B------:R-:W-:Y:S01]  /*12c0*/  IMAD.MOV.U32 R4, RZ, RZ, 0x1 ;  /* 0x00000001ff047424 */ /* 0x000fe200078e00ff */
[----:B------:R-:W-:Y:S01]  /*12d0*/  USHF.L.U32 UR8, UR24, UR21, URZ ;  /* 0x0000001518087299 */ /* 0x000fe2000800063f */
[----:B------:R-:W-:Y:S01]  /*12e0*/  IMAD.U32 R19, RZ, RZ, UR4 ;  /* 0x00000004ff137e24 */ /* 0x000fe2000f8e00ff */
[----:B------:R-:W-:Y:S02]  /*12f0*/  ULOP3.LUT UR15, UR25, UR15, URZ, 0xc0, !UPT ;  /* 0x0000000f190f7292 */ /* 0x000fe4000f8ec03f */
[----:B------:R-:W-:Y:S02]  /*1300*/  UIADD3 UR10, -UR9, URZ, URZ ;  /* 0x0000003f090a7290 */ /* 0x000fe4000fffe13f */
[----:B------:R-:W-:Y:S02]  /*1310*/  UIMAD UR15, UR8, UR9, UR15 ;  /* 0x00000009080f72a4 */ /* 0x000fe4000f8e020f */
[----:B------:R-:W-:-:S02]  /*1320*/  ULOP3.LUT UR19, UR20, UR19, URZ, 0xc0, !UPT ;  /* 0x0000001314137292 */ /* 0x000fc4000f8ec03f */
[----:B------:R-:W-:Y:S01]  /*1330*/  UIMAD UR8, UR10, UR23, UR26 ;  /* 0x000000170a0872a4 */ /* 0x000fe2000f8e021a */
[----:B------:R-:W-:Y:S01]  /*1340*/  ULDC UR9, c[0x0][0x610] ;  /* 0x0001840000097ab9 */ /* 0x000fe20000000800 */
[----:B------:R-:W-:Y:S02]  /*1350*/  UISETP.NE.AND UP1, UPT, UR38, URZ, UPT ;  /* 0x0000003f2600728c */ /* 0x000fe4000bf25270 */
[----:B------:R-:W-:Y:S02]  /*1360*/  UIMAD UR7, UR15, UR9, UR7 ;  /* 0x000000090f0772a4 */ /* 0x000fe4000f8e0207 */
[----:B------:R-:W-:-:S04]  /*1370*/  UIMAD UR8, UR8, UR5, UR19 ;  /* 0x00000005080872a4 */ /* 0x000fc8000f8e0213 */
[----:B------:R-:W-:Y:S02]  /*1380*/  USEL UR5, UR8, UR7, !UP1 ;  /* 0x0000000708057287 */ /* 0x000fe4000c800000 */
[----:B------:R-:W-:-:S04]  /*1390*/  USEL UR7, UR7, UR8, !UP1 ;  /* 0x0000000807077287 */ /* 0x000fc8000c800000 */
[----:B------:R-:W-:Y:S02]  /*13a0*/  IMAD.U32 R2, RZ, RZ, UR5 ;  /* 0x00000005ff027e24 */ /* 0x000fe4000f8e00ff */
[----:B------:R-:W-:-:S07]  /*13b0*/  IMAD.U32 R18, RZ, RZ, UR7 ;  /* 0x00000007ff127e24 */ /* 0x000fce000f8e00ff */
.L_x_11:
[----:B------:R-:W-:Y:S05]  /*13c0*/  @!P1 BRA `(.L_x_14) ;  /* 0x00000000000c9947 */ /* 0x000fea0003800000 */
[----:B------:R-:W-:Y:S01]  /*13d0*/  UCGABAR_WAIT ;  /* 0x0000000000007dc7 */ /* 0x000fe20008000000 */
[----:B------:R-:W-:Y:S01]  /*13e0*/  CCTL.IVALL ;  /* 0x00000000ff00798f */ /* 0x000fe20002000000 */
[----:B------:R-:W-:Y:S05]  /*13f0*/  BRA `(.L_x_15) ;  /* 0x0000000000047947 */ /* 0x000fea0003800000 */
.L_x_14:
[----:B------:R-:W-:Y:S06]  /*1400*/  BAR.SYNC.DEFER_BLOCKING 0x0 ;  /* 0x0000000000007b1d */ /* 0x000fec0000010000 */
.L_x_15:
[----:B------:R-:W-:Y:S02]  /*1410*/  ULDC UR4, c[0x0][0x28c] ;  /* 0x0000a30000047ab9 */ /* 0x000fe40000000800 */
[----:B------:R-:W-:-:S04]  /*1420*/  UIADD3 UR4, UR4, 0x7f, URZ ;  /* 0x0000007f04047890 */ /* 0x000fc8000fffe03f */
[----:B------:R-:W-:-:S04]  /*1430*/  USHF.R.S32.HI UR5, URZ, 0x1f, UR4 ;  /* 0x0000001f3f057899 */ /* 0x000fc80008011404 */
[----:B------:R-:W-:-:S04]  /*1440*/  ULEA.HI UR5, UR5, UR4, URZ, 0x7 ;  /* 0x0000000405057291 */ /* 0x000fc8000f8f383f */
[----:B------:R-:W-:Y:S01]  /*1450*/  USHF.R.S32.HI UR37, URZ, 0x7, UR5 ;  /* 0x000000073f257899 */ /* 0x000fe20008011405 */
[----:B------:R-:W-:Y:S11]  /*1460*/  @!P2 BRA `(.L_x_16) ;  /* 0x000000580098a947 */ /* 0x000ff60003800000 */
[----:B------:R-:W-:-:S06]  /*1470*/  UISETP.GT.U32.AND UP1, UPT, UR14, 0x1, UPT ;  /* 0x000000010e00788c */ /* 0x000fcc000bf24070 */
[----:B------:R-:W-:-:S13]  /*1480*/  PLOP3.LUT P0, PT, PT, PT, UP1, 0x80, 0x0 ;  /* 0x000000000000781c */ /* 0x000fda0003f0f018 */
[----:B------:R-:W-:Y:S05]  /*1490*/  @P0 EXIT ;  /* 0x000000000000094d */ /* 0x000fea0003800000 */
.L_x_17:
[----:B------:R-:W-:-:S08]  /*14a0*/  NOP ;  /* 0x0000000000007918 */ /* 0x000fd00000000000 */
[----:B------:R-:W0:Y:S02]  /*14b0*/  USETMAXREG.TRY_ALLOC.CTAPOOL UP1, 0xe8 ;  /* 0x000000e8000079c8 */ /* 0x000e240008020600 */
[----:B0-----:R-:W-:-:S13]  /*14c0*/  PLOP3.LUT P0, PT, PT, PT, UP1, 0x80, 0x0 ;  /* 0x000000000000781c */ /* 0x001fda0003f0f018 */
[----:B------:R-:W-:Y:S05]  /*14d0*/  @!P0 BRA `(.L_x_17) ;  /* 0xfffffffc00f08947 */ /* 0x000fea000383ffff */
[----:B------:R-:W-:-:S13]  /*14e0*/  LOP3.LUT P0, RZ, R4, 0xff, RZ, 0xc0, !PT ;  /* 0x000000ff04ff7812 */ /* 0x000fda000780c0ff */
[----:B------:R-:W-:Y:S05]  /*14f0*/  @!P0 EXIT ;  /* 0x000000000000894d */ /* 0x000fea0003800000 */
[----:B------:R-:W0:Y:S01]  /*1500*/  S2UR UR5, SR_CgaCtaId ;  /* 0x00000000000579c3 */ /* 0x000e220000008800 */
[CC--:B------:R-:W-:Y:S01]  /*1510*/  LEA.HI R0, R6.reuse, R3.reuse, RZ, 0x2 ;  /* 0x0000000306007211 */ /* 0x0c0fe200078f10ff */
[----:B------:R-:W-:Y:S01]  /*1520*/  UMOV UR42, 0x400 ;  /* 0x00000400002a7882 */ /* 0x000fe20000000000 */
[----:B------:R-:W-:Y:S01]  /*1530*/  LEA.HI R6, R6, R3, RZ, 0x5 ;  /* 0x0000000306067211 */ /* 0x000fe200078f28ff */
[----:B------:R-:W-:Y:S01]  /*1540*/  USHF.R.U32.HI UR4, URZ, 0x2, UR37 ;  /* 0x000000023f047899 */ /* 0x000fe20008011625 */
[--C-:B------:R-:W-:Y:S01]  /*1550*/  SHF.R.S32.HI R90, RZ, 0x2, R0.reuse ;  /* 0x00000002ff5a7819 */ /* 0x100fe20000011400 */
[----:B------:R-:W-:Y:S01]  /*1560*/  ULOP3.LUT UR45, UR37, 0x3, URZ, 0xc0, !UPT ;  /* 0x00000003252d7892 */ /* 0x000fe2000f8ec03f */
[----:B------:R-:W-:Y:S01]  /*1570*/  SHF.R.S32.HI R5, RZ, 0x1f, R0 ;  /* 0x0000001fff057819 */ /* 0x000fe20000011400 */
[----:B------:R-:W1:Y:S01]  /*1580*/  LDC.64 R8, c[0x0][0x5c8] ;  /* 0x00017200ff087b82 */ /* 0x000e620000000a00 */
[----:B------:R-:W-:Y:S01]  /*1590*/  LOP3.LUT R0, R0, 0xfffffffc, RZ, 0xc0, !PT ;  /* 0xfffffffc00007812 */ /* 0x000fe200078ec0ff */
[----:B------:R-:W-:Y:S01]  /*15a0*/  UISETP.LT.AND UP1, UPT, UR37, 0x1, UPT ;  /* 0x000000012500788c */ /* 0x000fe2000bf21270 */
[----:B------:R-:W-:Y:S01]  /*15b0*/  LEA.HI R5, R5, R90, RZ, 0x3 ;  /* 0x0000005a05057211 */ /* 0x000fe200078f18ff */
[----:B------:R-:W-:-:S02]  /*15c0*/  ULOP3.LUT UR4, UR4, 0x1, URZ, 0xc0, !UPT ;  /* 0x0000000104047892 */ /* 0x000fc4000f8ec03f */
[----:B------:R-:W-:Y:S01]  /*15d0*/  IMAD.IADD R3, R3, 0x1, -R0 ;  /* 0x0000000103037824 */ /* 0x000fe200078e0a00 */
[----:B------:R-:W-:Y:S01]  /*15e0*/  LOP3.LUT R5, R5, 0xfffffff8, RZ, 0xc0, !PT ;  /* 0xfffffff805057812 */ /* 0x000fe200078ec0ff */
[----:B------:R-:W2:Y:S01]  /*15f0*/  LDC R96, c[0x0][0x288] ;  /* 0x0000a200ff607b82 */ /* 0x000ea20000000800 */
[----:B------:R-:W-:Y:S01]  /*1600*/  VIADD R0, R97, 0xffffffff ;  /* 0xffffffff61007836 */ /* 0x000fe20000000000 */
[----:B------:R-:W-:Y:S01]  /*1610*/  ULDC UR44, c[0x0][0x658] ;  /* 0x00019600002c7ab9 */ /* 0x000fe20000000800 */
[----:B------:R-:W-:Y:S01]  /*1620*/  IMAD.SHL.U32 R92, R3, 0x2, RZ ;  /* 0x00000002035c7824 */ /* 0x000fe200078e00ff */
[----:B------:R-:W-:Y:S01]  /*1630*/  UMOV UR6, 0xffffffff ;  /* 0xffffffff00067882 */ /* 0x000fe20000000000 */
[----:B------:R-:W-:Y:S01]  /*1640*/  IMAD.IADD R90, R90, 0x1, -R5 ;  /* 0x000000015a5a7824 */ /* 0x000fe200078e0a05 */
[C---:B------:R-:W-:Y:S01]  /*1650*/  ISETP.NE.AND P0, PT, R0.reuse, RZ, PT ;  /* 0x000000ff0000720c */ /* 0x040fe20003f05270 */
[----:B------:R-:W-:Y:S01]  /*1660*/  IMAD.SHL.U32 R0, R0, 0x8, RZ ;  /* 0x0000000800007824 */ /* 0x000fe200078e00ff */
[----:B0-----:R-:W-:Y:S01]  /*1670*/  ULEA UR42, UR5, UR42, 0x18 ;  /* 0x0000002a052a7291 */ /* 0x001fe2000f8ec03f */
[----:B------:R-:W-:Y:S01]  /*1680*/  SHF.R.S32.HI R5, RZ, 0x5, R6 ;  /* 0x00000005ff057819 */ /* 0x000fe20000011406 */
[----:B------:R-:W-:Y:S01]  /*1690*/  ULDC UR8, c[0x0][0x284] ;  /* 0x0000a10000087ab9 */ /* 0x000fe20000000800 */
[--C-:B------:R-:W-:Y:S01]  /*16a0*/  SHF.R.S32.HI R91, RZ, 0x1f, R90.reuse ;  /* 0x0000001fff5b7819 */ /* 0x100fe2000001145a */
[----:B------:R-:W-:Y:S01]  /*16b0*/  UIADD3 UR50, UR42, 0x50, URZ ;  /* 0x000000502a327890 */ /* 0x000fe2000fffe03f */
[----:B------:R-:W-:Y:S01]  /*16c0*/  LOP3.LUT R0, R0, 0x8, RZ, 0xc0, !PT ;  /* 0x0000000800007812 */ /* 0x000fe200078ec0ff */
[C-C-:B------:R-:W-:Y:S01]  /*16d0*/  IMAD R99, R5.reuse, -0x10, -R90.reuse ;  /* 0xfffffff005637824 */ /* 0x140fe200078e0a5a */
[----:B------:R-:W-:Y:S01]  /*16e0*/  USEL UR45, UR45, URZ, !UP0 ;  /* 0x0000003f2d2d7287 */ /* 0x000fe2000c000000 */
[----:B------:R-:W-:Y:S01]  /*16f0*/  IMAD.WIDE R90, R5, 0x10, R90 ;  /* 0x00000010055a7825 */ /* 0x000fe200078e025a */
[----:B------:R-:W-:Y:S01]  /*1700*/  USEL UR46, UR37, 0x1, UP1 ;  /* 0x00000001252e7887 */ /* 0x000fe20008800000 */
[C---:B-1----:R-:W-:Y:S01]  /*1710*/  SHF.L.U64.HI R94, R8.reuse, 0x3, R9 ;  /* 0x00000003085e7819 */ /* 0x042fe20000010209 */
[----:B------:R-:W-:Y:S01]  /*1720*/  USHF.L.U32 UR6, UR6, UR44, URZ ;  /* 0x0000002c06067299 */ /* 0x000fe2000800063f */
[----:B------:R-:W-:Y:S01]  /*1730*/  IMAD.SHL.U32 R95, R8, 0x8, RZ ;  /* 0x00000008085f7824 */ /* 0x000fe200078e00ff */
[----:B------:R-:W-:Y:S01]  /*1740*/  UISETP.EQ.U32.AND UP0, UPT, UR4, 0x1, !UP0 ;  /* 0x000000010400788c */ /* 0x000fe2000c702070 */
[----:B------:R-:W-:Y:S01]  /*1750*/  SEL R100, RZ, 0x1, P0 ;  /* 0x00000001ff647807 */ /* 0x000fe20000000000 */
[----:B------:R-:W-:Y:S01]  /*1760*/  VIADD R99, R99, UR8 ;  /* 0x0000000863637c36 */ /* 0x000fe20008000000 */
[----:B------:R-:W-:Y:S01]  /*1770*/  LEA R97, R97, UR50, 0x3 ;  /* 0x0000003261617c11 */ /* 0x000fe2000f8e18ff */
[----:B--2---:R-:W-:Y:S01]  /*1780*/  IMAD R96, R3, -0x2, R96 ;  /* 0xfffffffe03607824 */ /* 0x004fe200078e0260 */
[C---:B------:R-:W-:Y:S01]  /*1790*/  LOP3.LUT R101, R0.reuse, 0x8, RZ, 0x3c, !PT ;  /* 0x0000000800657812 */ /* 0x040fe200078e3cff */
[----:B------:R-:W-:Y:S01]  /*17a0*/  ULDC UR43, c[0x0][0x600] ;  /* 0x00018000002b7ab9 */ /* 0x000fe20000000800 */
[----:B------:R-:W-:Y:S01]  /*17b0*/  LOP3.LUT R98, R0, 0x18, RZ, 0x3c, !PT ;  /* 0x0000001800627812 */ /* 0x000fe200078e3cff */
[----:B------:R-:W-:Y:S01]  /*17c0*/  UMOV UR7, 0x1 ;  /* 0x0000000100077882 */ /* 0x000fe20000000000 */
[----:B------:R-:W-:Y:S01]  /*17d0*/  SHF.R.S32.HI R93, RZ, 0x1f, R92 ;  /* 0x0000001fff5d7819 */ /* 0x000fe2000001145c */
[----:B------:R-:W-:-:S02]  /*17e0*/  ULOP3.LUT UR49, UR40, 0x1, URZ, 0xfc, !UPT ;  /* 0x0000000128317892 */ /* 0x000fc4000f8efc3f */
[----:B------:R-:W-:Y:S02]  /*17f0*/  USHF.L.U32 UR36, UR37, 0x1, URZ ;  /* 0x0000000125247899 */ /* 0x000fe4000800063f */
[----:B------:R-:W-:Y:S02]  /*1800*/  USHF.L.U64.HI UR41, UR52, 0x1, UR39 ;  /* 0x0000000134297899 */ /* 0x000fe40008010227 */
[----:B------:R-:W-:Y:S02]  /*1810*/  UIADD3 UR43, UR43, -0x1, URZ ;  /* 0xffffffff2b2b7890 */ /* 0x000fe4000fffe03f */
[----:B------:R-:W-:Y:S02]  /*1820*/  USHF.L.U32 UR44, UR7, UR44, URZ ;  /* 0x0000002c072c7299 */ /* 0x000fe4000800063f */
[----:B------:R-:W-:Y:S02]  /*1830*/  UIADD3 UR46, -UR46, UR37, URZ ;  /* 0x000000252e2e7290 */ /* 0x000fe4000fffe13f */
[----:B------:R-:W-:-:S02]  /*1840*/  ULOP3.LUT UR47, URZ, UR6, URZ, 0x33, !UPT ;  /* 0x000000063f2f7292 */ /* 0x000fc4000f8e333f */
[----:B------:R-:W-:-:S12]  /*1850*/  USEL UR48, URZ, 0x1, !UP0 ;  /* 0x000000013f307887 */ /* 0x000fd8000c000000 */
.L_x_165:
[----:B------:R-:W-:-:S04]  /*1860*/  SHF.L.U32 R0, R100, 0x1f, RZ ;  /* 0x0000001f64007819 */ /* 0x000fc800000006ff */
[----:B------:R-:W0:Y:S02]  /*1870*/  SYNCS.PHASECHK.TRANS64.TRYWAIT P0, [R97+URZ+-0x8], R0 ;  /* 0xfffff800610075a7 */ /* 0x000e24000800017f */
[----:B012345:R-:W-:Y:S05]  /*1880*/  @!P0 BRA `(.L_x_18) ;  /* 0x0000006800108947 */ /* 0x03ffea0003800000 */
.L_x_187:
[----:B------:R-:W-:Y:S02]  /*1890*/  ULDC UR4, c[0x0][0x28c] ;  /* 0x0000a30000047ab9 */ /* 0x000fe40000000800 */
[----:B------:R-:W-:-:S13]  /*18a0*/  ISETP.LT.AND P0, PT, RZ, UR4, PT ;  /* 0x00000004ff007c0c */ /* 0x000fda000bf01270 */
[----:B------:R-:W-:Y:S05]  /*18b0*/  @P0 BRA `(.L_x_19) ;  /* 0x0000000000400947 */ /* 0x000fea0003800000 */
[----:B0-----:R-:W-:Y:S01]  /*18c0*/  MOV R0, 0x0 ;  /* 0x0000000000007802 */ /* 0x001fe20000000f00 */
[----:B------:R-:W-:Y:S01]  /*18d0*/  ULDC.64 UR4, c[0x4][0x68] ;  /* 0x01001a0000047ab9 */ /* 0x000fe20000000a00 */
[----:B------:R-:W-:Y:S01]  /*18e0*/  ULDC.64 UR6, c[0x4][0x8] ;  /* 0x0100020000067ab9 */ /* 0x000fe20000000a00 */
[----:B------:R-:W-:Y:S01]  /*18f0*/  IMAD.U32 R4, RZ, RZ, UR4 ;  /* 0x00000004ff047e24 */ /* 0x000fe2000f8e00ff */
[----:B------:R0:W1:Y:S01]  /*1900*/  LDC.64 R14, c[0x4][R0] ;  /* 0x01000000000e7b82 */ /* 0x0000620000000a00 */
[----:B------:R-:W-:Y:S01]  /*1910*/  IMAD.U32 R5, RZ, RZ, UR5 ;  /* 0x00000005ff057e24 */ /* 0x000fe2000f8e00ff */
[----:B------:R-:W-:Y:S01]  /*1920*/  ULDC.64 UR4, c[0x4][0x70] ;  /* 0x01001c0000047ab9 */ /* 0x000fe20000000a00 */
[----:B------:R-:W-:Y:S02]  /*1930*/  IMAD.U32 R10, RZ, RZ, UR6 ;  /* 0x00000006ff0a7e24 */ /* 0x000fe4000f8e00ff */
[----:B------:R-:W-:Y:S02]  /*1940*/  IMAD.U32 R6, RZ, RZ, UR4 ;  /* 0x00000004ff067e24 */ /* 0x000fe4000f8e00ff */
[----:B------:R-:W-:-:S02]  /*1950*/  IMAD.U32 R7, RZ, RZ, UR5 ;  /* 0x00000005ff077e24 */ /* 0x000fc4000f8e00ff */
[----:B------:R-:W-:Y:S02]  /*1960*/  IMAD.U32 R11, RZ, RZ, UR7 ;  /* 0x00000007ff0b7e24 */ /* 0x000fe4000f8e00ff */
[----:B------:R-:W-:Y:S02]  /*1970*/  IMAD.MOV.U32 R8, RZ, RZ, 0x1e1 ;  /* 0x000001e1ff087424 */ /* 0x000fe400078e00ff */
[----:B------:R-:W-:Y:S02]  /*1980*/  IMAD.MOV.U32 R12, RZ, RZ, 0x1 ;  /* 0x00000001ff0c7424 */ /* 0x000fe400078e00ff */
[----:B0-----:R-:W-:-:S07]  /*1990*/  IMAD.MOV.U32 R13, RZ, RZ, RZ ;  /* 0x000000ffff0d7224 */ /* 0x001fce00078e00ff */
[----:B------:R-:W-:-:S07]  /*19a0*/  LEPC R20, `(.L_x_19) ;  /* 0x000000001014794e */ /* 0x000fce0000000000 */
[----:B-1---5:R-:W-:Y:S05]  /*19b0*/  CALL.ABS.NOINC R14 ;  /* 0x000000000e007343 */ /* 0x022fea0003c00000 */
.L_x_19:
[----:B0-----:R-:W-:-:S05]  /*19c0*/  IMAD.U32 R0, RZ, RZ, UR49 ;  /* 0x00000031ff007e24 */ /* 0x001fca000f8e00ff */
[----:B------:R-:W-:-:S13]  /*19d0*/  ISETP.NE.AND P0, PT, R0, 0x3, PT ;  /* 0x000000030000780c */ /* 0x000fda0003f05270 */
[----:B------:R-:W-:Y:S05]  /*19e0*/  @!P0 BRA `(.L_x_20) ;  /* 0x0000000000048947 */ /* 0x000fea0003800000 */
[----:B------:R-:W-:Y:S01]  /*19f0*/  BPT.TRAP 0x1 ;  /* 0x000000040000795c */ /* 0x000fe20000300000 */
.L_x_20:
[----:B------:R-:W-:Y:S02]  /*1a00*/  IMAD.U32 R3, RZ, RZ, UR45 ;  /* 0x0000002dff037e24 */ /* 0x000fe4000f8e00ff */
[----:B------:R-:W-:-:S03]  /*1a10*/  IMAD.U32 R0, RZ, RZ, UR48 ;  /* 0x00000030ff007e24 */ /* 0x000fc6000f8e00ff */
[----:B------:R-:W-:Y:S02]  /*1a20*/  LEA R3, R3, UR42, 0x3 ;  /* 0x0000002a03037c11 */ /* 0x000fe4000f8e18ff */
[----:B------:R-:W-:-:S04]  /*1a30*/  SHF.L.U32 R0, R0, 0x1f, RZ ;  /* 0x0000001f00007819 */ /* 0x000fc800000006ff */
[----:B------:R0:W1:Y:S01]  /*1a40*/  SYNCS.PHASECHK.TRANS64.TRYWAIT P1, [R3+URZ], R0 ;  /* 0x00000000030075a7 */ /* 0x000062000802017f */
[----:B------:R-:W-:Y:S05]  /*1a50*/  @!P0 BRA `(.L_x_21) ;  /* 0x0000000000048947 */ /* 0x000fea0003800000 */
[----:B------:R-:W-:Y:S01]  /*1a60*/  BPT.TRAP 0x1 ;  /* 0x000000040000795c */ /* 0x000fe20000300000 */
.L_x_21:
[----:B------:R-:W-:-:S05]  /*1a70*/  IMAD.U32 R4, RZ, RZ, UR46 ;  /* 0x0000002eff047e24 */ /* 0x000fca000f8e00ff */
[----:B------:R-:W-:Y:S01]  /*1a80*/  ISETP.GE.AND P2, PT, R4, 0x1, PT ;  /* 0x000000010400780c */ /* 0x000fe20003f46270 */
[----:B-1----:R-:W-:-:S12]  /*1a90*/  @P1 BRA `(.L_x_22) ;  /* 0x0000000000081947 */ /* 0x002fd80003800000 */
[----:B------:R-:W1:Y:S02]  /*1aa0*/  SYNCS.PHASECHK.TRANS64.TRYWAIT P1, [R3+URZ], R0 ;  /* 0x00000000030075a7 */ /* 0x000e64000802017f */
[----:B-1----:R-:W-:Y:S05]  /*1ab0*/  @!P1 BRA `(.L_x_23) ;  /* 0x0000006400989947 */ /* 0x002fea0003800000 */
.L_x_22:
[----:B------:R-:W-:Y:S05]  /*1ac0*/  WARPSYNC.ALL ;  /* 0x0000000000007948 */ /* 0x000fea0003800000 */
[----:B------:R-:W-:Y:S01]  /*1ad0*/  UIADD3 UR4, UR42, 0x180, URZ ;  /* 0x000001802a047890 */ /* 0x000fe2000fffe03f */
[----:B------:R-:W-:Y:S01]  /*1ae0*/  WARPGROUP.ARRIVE ;  /* 0x00000000000079c5 */ /* 0x000fe20000000000 */
[----:B------:R-:W-:Y:S02]  /*1af0*/  UIADD3 UR5, UR42, 0x10180, URZ ;  /* 0x000101802a057890 */ /* 0x000fe4000fffe03f */
[----:B------:R-:W-:Y:S02]  /*1b00*/  USHF.R.U32.HI UR4, URZ, 0x4, UR4 ;  /* 0x000000043f047899 */ /* 0x000fe40008011604 */
[----:B------:R-:W-:-:S02]  /*1b10*/  USHF.R.U32.HI UR5, URZ, 0x4, UR5 ;  /* 0x000000043f057899 */ /* 0x000fc40008011605 */
[----:B------:R-:W-:Y:S02]  /*1b20*/  ULOP3.LUT UR4, UR4, 0x3fff, URZ, 0xc0, !UPT ;  /* 0x00003fff04047892 */ /* 0x000fe4000f8ec03f */
[----:B------:R-:W-:Y:S02]  /*1b30*/  ULOP3.LUT UR5, UR5, 0x3fff, URZ, 0xc0, !UPT ;  /* 0x00003fff05057892 */ /* 0x000fe4000f8ec03f */
[----:B------:R-:W-:Y:S02]  /*1b40*/  ULOP3.LUT UR8, UR4, 0x10000, URZ, 0xfc, !UPT ;  /* 0x0001000004087892 */ /* 0x000fe4000f8efc3f */
[----:B------:R-:W-:Y:S02]  /*1b50*/  ULOP3.LUT UR9, UR5, 0x10000, URZ, 0xfc, !UPT ;  /* 0x0001000005097892 */ /* 0x000fe4000f8efc3f */
[----:B------:R-:W-:Y:S02]  /*1b60*/  ULEA UR11, UR45, UR8, 0xa ;  /* 0x000000082d0b7291 */ /* 0x000fe4000f8e503f */
[----:B------:R-:W-:Y:S01]  /*1b70*/  ULEA UR10, UR45, UR9, 0xb ;  /* 0x000000092d0a7291 */ /* 0x000fe2000f8e583f */
[----:B------:R-:W-:Y:S01]  /*1b80*/  UMOV UR5, 0x40000040 ;  /* 0x4000004000057882 */ /* 0x000fe20000000000 */
[----:B------:R-:W-:-:S03]  /*1b90*/  UMOV UR7, 0x40000040 ;  /* 0x4000004000077882 */ /* 0x000fc60000000000 */
[----:B------:R-:W-:Y:S02]  /*1ba0*/  UMOV UR4, UR11 ;  /* 0x0000000b00047c82 */ /* 0x000fe40008000000 */
[----:B------:R-:W-:Y:S02]  /*1bb0*/  UMOV UR6, UR10 ;  /* 0x0000000a00067c82 */ /* 0x000fe40008000000 */
[----:B------:R-:W-:Y:S01]  /*1bc0*/  HGMMA.64x128x16.F32 R24, gdesc[UR4], RZ, !UPT, gsb0 ;  /* 0x01e00000041879f0 */ /* 0x000fe2000c0008ff */
[----:B------:R-:W-:Y:S02]  /*1bd0*/  UIADD3 UR4, UR11, 0x2, URZ ;  /* 0x000000020b047890 */ /* 0x000fe4000fffe03f */
[----:B------:R-:W-:Y:S01]  /*1be0*/  UIADD3 UR6, UR10, 0x2, URZ ;  /* 0x000000020a067890 */ /* 0x000fe2000fffe03f */
[----:B------:R-:W-:Y:S01]  /*1bf0*/  UMOV UR5, 0x40000040 ;  /* 0x4000004000057882 */ /* 0x000fe20000000000 */
[----:B------:R-:W-:Y:S01]  /*1c00*/  UMOV UR7, 0x40000040 ;  /* 0x4000004000077882 */ /* 0x000fe20000000000 */
[----:B------:R-:W-:-:S02]  /*1c10*/  WARPGROUP.DEPBAR.LE gsb0, 0x0 ;  /* 0x00008000000079c5 */ /* 0x000fc40000010000 */
[----:B------:R-:W-:-:S06]  /*1c20*/  WARPGROUP.ARRIVE ;  /* 0x00000000000079c5 */ /* 0x000fcc0000000000 */
[----:B------:R-:W-:Y:S01]  /*1c30*/  HGMMA.64x128x16.F32 R24, gdesc[UR4], R24, gsb0 ;  /* 0x01e00000041879f0 */ /* 0x000fe20008000818 */
[----:B------:R-:W-:Y:S02]  /*1c40*/  UIADD3 UR4, UR11, 0x4, URZ ;  /* 0x000000040b047890 */ /* 0x000fe4000fffe03f */
[----:B------:R-:W-:Y:S01]  /*1c50*/  UIADD3 UR6, UR10, 0x4, URZ ;  /* 0x000000040a067890 */ /* 0x000fe2000fffe03f */
[----:B------:R-:W-:Y:S01]  /*1c60*/  UMOV UR5, 0x40000040 ;  /* 0x4000004000057882 */ /* 0x000fe20000000000 */
[----:B------:R-:W-:Y:S01]  /*1c70*/  UMOV UR7, 0x40000040 ;  /* 0x4000004000077882 */ /* 0x000fe20000000000 */
[----:B------:R-:W-:Y:S02]  /*1c80*/  WARPGROUP.DEPBAR.LE gsb0, 0x0 ;  /* 0x00008000000079c5 */ /* 0x000fe40000010000 */
        /* <DEDUP_REMOVED lines=36> */
[----:B------:R-:W-:Y:S03]  /*1ed0*/  HGMMA.64x128x16.F32 R24, gdesc[UR4], R24, gsb0 ;  /* 0x01e00000041879f0 */ /* 0x000fe60008000818 */
[----:B------:R-:W-:Y:S02]  /*1ee0*/  WARPGROUP.DEPBAR.LE gsb0, 0x0 ;  /* 0x00008000000079c5 */ /* 0x000fe40000010000 */
[----:B------:R-:W-:Y:S05]  /*1ef0*/  @!P2 BRA `(.L_x_24) ;  /* 0x000000040088a947 */ /* 0x000fea0003800000 */
[----:B------:R-:W-:Y:S01]  /*1f00*/  UIADD3 UR10, UR45, 0x1, URZ ;  /* 0x000000012d0a7890 */ /* 0x000fe2000fffe03f */
[----:B01----:R-:W-:Y:S02]  /*1f10*/  IMAD.U32 R0, RZ, RZ, UR46 ;  /* 0x0000002eff007e24 */ /* 0x003fe4000f8e00ff */
[----:B------:R-:W-:Y:S01]  /*1f20*/  IMAD.U32 R3, RZ, RZ, UR45 ;  /* 0x0000002dff037e24 */ /* 0x000fe2000f8e00ff */
[----:B------:R-:W-:-:S04]  /*1f30*/  UISETP.NE.AND UP0, UPT, UR10, 0x4, UPT ;  /* 0x000000040a00788c */ /* 0x000fc8000bf05270 */
[----:B------:R-:W-:Y:S02]  /*1f40*/  USEL UR4, URZ, 0x1, UP0 ;  /* 0x000000013f047887 */ /* 0x000fe40008000000 */
[----:B------:R-:W-:Y:S02]  /*1f50*/  USEL UR10, UR10, URZ, UP0 ;  /* 0x0000003f0a0a7287 */ /* 0x000fe40008000000 */
[----:B------:R-:W-:-:S06]  /*1f60*/  ULOP3.LUT UR4, UR48, UR4, URZ, 0x3c, !UPT ;  /* 0x0000000430047292 */ /* 0x000fcc000f8e3c3f */
[----:B------:R-:W-:-:S07]  /*1f70*/  IMAD.U32 R6, RZ, RZ, UR4 ;  /* 0x00000004ff067e24 */ /* 0x000fce000f8e00ff */
.L_x_31:
[----:B------:R-:W-:Y:S05]  /*1f80*/  @!P0 BRA `(.L_x_25) ;  /* 0x0000000000048947 */ /* 0x000fea0003800000 */
[----:B------:R-:W-:Y:S01]  /*1f90*/  BPT.TRAP 0x1 ;  /* 0x000000040000795c */ /* 0x000fe20000300000 */
.L_x_25:
[----:B------:R-:W-:Y:S01]  /*1fa0*/  ULEA UR4, UR10, UR42, 0x3 ;  /* 0x0000002a0a047291 */ /* 0x000fe2000f8e183f */
[----:B------:R-:W-:-:S08]  /*1fb0*/  SHF.L.U32 R4, R6, 0x1f, RZ ;  /* 0x0000001f06047819 */ /* 0x000fd000000006ff */
[----:B------:R0:W1:Y:S01]  /*1fc0*/  SYNCS.PHASECHK.TRANS64.TRYWAIT P1, [UR4], R4 ;  /* 0x00000004ff0075a7 */ /* 0x0000620008020144 */
[----:B------:R-:W-:Y:S05]  /*1fd0*/  @!P0 BRA `(.L_x_26) ;  /* 0x0000000000048947 */ /* 0x000fea0003800000 */
[----:B------:R-:W-:Y:S01]  /*1fe0*/  BPT.TRAP 0x1 ;  /* 0x000000040000795c */ /* 0x000fe20000300000 */
.L_x_26:
[----:B-1----:R-:W-:Y:S05]  /*1ff0*/  @P1 BRA `(.L_x_27) ;  /* 0x0000000000081947 */ /* 0x002fea0003800000 */
[----:B------:R-:W1:Y:S02]  /*2000*/  SYNCS.PHASECHK.TRANS64.TRYWAIT P1, [UR4], R4 ;  /* 0x00000004ff0075a7 */ /* 0x000e640008020144 */
[----:B-1----:R-:W-:Y:S05]  /*2010*/  @!P1 BRA `(.L_x_28) ;  /* 0x0000006000549947 */ /* 0x002fea0003800000 */
.L_x_27:
[----:B------:R-:W-:Y:S01]  /*2020*/  ULEA UR12, UR10, UR8, 0xa ;  /* 0x000000080a0c7291 */ /* 0x000fe2000f8e503f */
[----:B------:R-:W-:Y:S01]  /*2030*/  WARPGROUP.ARRIVE ;  /* 0x00000000000079c5 */ /* 0x000fe20000000000 */
[----:B------:R-:W-:Y:S01]  /*2040*/  ULEA UR11, UR10, UR9, 0xb ;  /* 0x000000090a0b7291 */ /* 0x000fe2000f8e583f */
[----:B------:R-:W-:Y:S01]  /*2050*/  UMOV UR5, 0x40000040 ;  /* 0x4000004000057882 */ /* 0x000fe20000000000 */
[----:B------:R-:W-:-:S03]  /*2060*/  UMOV UR7, 0x40000040 ;  /* 0x4000004000077882 */ /* 0x000fc60000000000 */
[----:B------:R-:W-:Y:S02]  /*2070*/  UMOV UR4, UR12 ;  /* 0x0000000c00047c82 */ /* 0x000fe40008000000 */
[----:B------:R-:W-:Y:S02]  /*2080*/  UMOV UR6, UR11 ;  /* 0x0000000b00067c82 */ /* 0x000fe40008000000 */
[----:B------:R-:W-:Y:S01]  /*2090*/  HGMMA.64x128x16.F32 R24, gdesc[UR4], R24, gsb0 ;  /* 0x01e00000041879f0 */ /* 0x000fe20008000818 */
        /* <DEDUP_REMOVED lines=51> */
[----:B------:R-:W-:Y:S01]  /*23d0*/  BPT.TRAP 0x1 ;  /* 0x000000040000795c */ /* 0x000fe20000300000 */
.L_x_29:
[----:B------:R-:W-:Y:S01]  /*23e0*/  ISETP.NE.AND P1, PT, R23, RZ, PT ;  /* 0x000000ff1700720c */ /* 0x000fe20003f25270 */
[----:B------:R-:W-:-:S12]  /*23f0*/  UISETP.GT.U32.AND UP0, UPT, UR40, 0x1, UPT ;  /* 0x000000012800788c */ /* 0x000fd8000bf04070 */
[----:B01----:R-:W-:-:S05]  /*2400*/  @P1 LEA R4, R3, UR42, 0x3 ;  /* 0x0000002a03041c11 */ /* 0x003fca000f8e18ff */
[----:B------:R-:W-:-:S05]  /*2410*/  @P1 VIADD R5, R4, 0x20 ;  /* 0x0000002004051836 */ /* 0x000fca0000000000 */
[----:B------:R-:W-:-:S04]  /*2420*/  @P1 PRMT R5, R22, 0x654, R5 ;  /* 0x0000065416051816 */ /* 0x000fc80000000005 */
[----:B------:R0:W-:Y:S01]  /*2430*/  @P1 SYNCS.ARRIVE.TRANS64.RED.A1T0 RZ, [R5+URZ], RZ ;  /* 0x000000ff05ff19a7 */ /* 0x0001e2000810043f */
[----:B------:R-:W-:-:S13]  /*2440*/  PLOP3.LUT P1, PT, PT, PT, UP0, 0x80, 0x0 ;  /* 0x000000000000781c */ /* 0x000fda0003f2f008 */
[----:B0-----:R-:W-:Y:S05]  /*2450*/  @P1 BRA `(.L_x_30) ;  /* 0x0000000000041947 */ /* 0x001fea0003800000 */
[----:B------:R-:W-:Y:S01]  /*2460*/  BPT.TRAP 0x1 ;  /* 0x000000040000795c */ /* 0x000fe20000300000 */
.L_x_30:
[----:B------:R-:W-:Y:S01]  /*2470*/  UIADD3 UR10, UR10, 0x1, URZ ;  /* 0x000000010a0a7890 */ /* 0x000fe2000fffe03f */
[C---:B------:R-:W-:Y:S01]  /*2480*/  ISETP.GT.AND P2, PT, R0.reuse, 0x1, PT ;  /* 0x000000010000780c */ /* 0x040fe20003f44270 */
[----:B------:R-:W-:Y:S02]  /*2490*/  VIADD R3, R3, 0x1 ;  /* 0x0000000103037836 */ /* 0x000fe40000000000 */
[----:B------:R-:W-:Y:S01]  /*24a0*/  UISETP.NE.AND UP0, UPT, UR10, 0x4, UPT ;  /* 0x000000040a00788c */ /* 0x000fe2000bf05270 */
[----:B------:R-:W-:Y:S02]  /*24b0*/  VIADD R0, R0, 0xffffffff ;  /* 0xffffffff00007836 */ /* 0x000fe40000000000 */
[C---:B------:R-:W-:Y:S01]  /*24c0*/  ISETP.NE.AND P1, PT, R3.reuse, 0x4, PT ;  /* 0x000000040300780c */ /* 0x040fe20003f25270 */
[----:B------:R-:W-:Y:S02]  /*24d0*/  USEL UR4, URZ, 0x1, UP0 ;  /* 0x000000013f047887 */ /* 0x000fe40008000000 */
[----:B------:R-:W-:Y:S01]  /*24e0*/  USEL UR10, UR10, URZ, UP0 ;  /* 0x0000003f0a0a7287 */ /* 0x000fe20008000000 */
[----:B------:R-:W-:-:S03]  /*24f0*/  SEL R3, R3, RZ, P1 ;  /* 0x000000ff03037207 */ /* 0x000fc60000800000 */
[----:B------:R-:W-:Y:S01]  /*2500*/  LOP3.LUT R6, R6, UR4, RZ, 0x3c, !PT ;  /* 0x0000000406067c12 */ /* 0x000fe2000f8e3cff */
[----:B------:R-:W-:Y:S07]  /*2510*/  @P2 BRA `(.L_x_31) ;  /* 0xfffffff800982947 */ /* 0x000fee000383ffff */
.L_x_24:
[----:B01----:R-:W0:Y:S01]  /*2520*/  LDC R0, c[0x0][0x28c] ;  /* 0x0000a300ff007b82 */ /* 0x003e220000000800 */
[----:B------:R1:W-:Y:S01]  /*2530*/  SYNCS.ARRIVE.TRANS64.A1T0 RZ, [R101+UR50], RZ ;  /* 0x000000ff65ff79a7 */ /* 0x0003e20008100032 */
[----:B0-----:R-:W-:-:S13]  /*2540*/  ISETP.GE.AND P1, PT, R0, 0x1, PT ;  /* 0x000000010000780c */ /* 0x001fda0003f26270 */
[----:B-1----:R-:W-:Y:S05]  /*2550*/  @!P1 BRA `(.L_x_32) ;  /* 0x0000000000409947 */ /* 0x002fea0003800000 */
[----:B------:R-:W-:Y:S05]  /*2560*/  @!P0 BRA `(.L_x_33) ;  /* 0x0000000000048947 */ /* 0x000fea0003800000 */
[----:B------:R-:W-:Y:S01]  /*2570*/  BPT.TRAP 0x1 ;  /* 0x000000040000795c */ /* 0x000fe20000300000 */
.L_x_33:
[----:B------:R-:W-:Y:S01]  /*2580*/  ISETP.NE.AND P0, PT, R23, RZ, PT ;  /* 0x000000ff1700720c */ /* 0x000fe20003f05270 */
[----:B------:R-:W-:-:S12]  /*2590*/  IMAD.U32 R3, RZ, RZ, UR42 ;  /* 0x0000002aff037e24 */ /* 0x000fd8000f8e00ff */
[----:B------:R-:W-:-:S05]  /*25a0*/  VOTEU.ANY UP0, P0 ;  /* 0x00000000003f7886 */ /* 0x000fca0000000100 */
[----:B------:R-:W-:Y:S02]  /*25b0*/  @UP0 UIADD3 UR4, UR46, UR45, URZ ;  /* 0x0000002d2e040290 */ /* 0x000fe4000fffe03f */
[----:B------:R-:W-:-:S04]  /*25c0*/  UISETP.GT.U32.AND UP0, UPT, UR40, 0x1, UPT ;  /* 0x000000012800788c */ /* 0x000fc8000bf04070 */
[----:B------:R-:W-:-:S04]  /*25d0*/  IMAD.U32 R0, RZ, RZ, UR4 ;  /* 0x00000004ff007e24 */ /* 0x000fc8000f8e00ff */
[----:B------:R-:W-:-:S05]  /*25e0*/  @P0 IMAD.SHL.U32 R0, R0, 0x8, RZ ;  /* 0x0000000800000824 */ /* 0x000fca00078e00ff */
[----:B------:R-:W-:-:S04]  /*25f0*/  @P0 LOP3.LUT R0, R0, 0x18, RZ, 0xc0, !PT ;  /* 0x0000001800000812 */ /* 0x000fc800078ec0ff */
[----:B------:R-:W-:-:S04]  /*2600*/  @P0 IADD3 R3, R3, 0x20, R0 ;  /* 0x0000002003030810 */ /* 0x000fc80007ffe000 */
[----:B------:R-:W-:-:S04]  /*2610*/  @P0 PRMT R3, R22, 0x654, R3 ;  /* 0x0000065416030816 */ /* 0x000fc80000000003 */
[----:B------:R0:W-:Y:S01]  /*2620*/  @P0 SYNCS.ARRIVE.TRANS64.RED.A1T0 RZ, [R3+URZ], RZ ;  /* 0x000000ff03ff09a7 */ /* 0x0001e2000810043f */
[----:B------:R-:W-:-:S13]  /*2630*/  PLOP3.LUT P0, PT, PT, PT, UP0, 0x80, 0x0 ;  /* 0x000000000000781c */ /* 0x000fda0003f0f008 */
[----:B0-----:R-:W-:Y:S05]  /*2640*/  @P0 BRA `(.L_x_32) ;  /* 0x0000000000040947 */ /* 0x001fea0003800000 */
[----:B------:R-:W-:Y:S01]  /*2650*/  BPT.TRAP 0x1 ;  /* 0x000000040000795c */ /* 0x000fe20000300000 */
.L_x_32:
[----:B------:R-:W-:Y:S02]  /*2660*/  SHF.L.U32 R0, R100, 0x1f, RZ ;  /* 0x0000001f64007819 */ /* 0x000fe400000006ff */
[----:B------:R-:W-:Y:S02]  /*2670*/  SHF.R.S32.HI R9, RZ, 0x1f, R19 ;  /* 0x0000001fff097819 */ /* 0x000fe40000011413 */
[----:B------:R-:W0:Y:S02]  /*2680*/  SYNCS.PHASECHK.TRANS64.TRYWAIT P0, [R97+URZ+0x8], R0 ;  /* 0x00000800610075a7 */ /* 0x000e24000800017f */
[----:B0-----:R-:W-:Y:S05]  /*2690*/  @!P0 BRA `(.L_x_34) ;  /* 0x0000005800cc8947 */ /* 0x001fea0003800000 */
.L_x_188:
[----:B------:R-:W-:Y:S01]  /*26a0*/  ULDC.64 UR4, c[0x0][0x5d0] ;  /* 0x0001740000047ab9 */ /* 0x000fe20000000a00 */
[----:B------:R-:W-:Y:S01]  /*26b0*/  ULDC UR6, c[0x0][0x284] ;  /* 0x0000a10000067ab9 */ /* 0x000fe20000000800 */
[----:B0-----:R-:W-:Y:S02]  /*26c0*/  IMAD R0, R9, UR4, RZ ;  /* 0x0000000409007c24 */ /* 0x001fe4000f8e02ff */
[----:B------:R-:W-:Y:S02]  /*26d0*/  IMAD.SHL.U32 R10, R2, 0x80, RZ ;  /* 0x00000080020a7824 */ /* 0x000fe400078e00ff */
[C---:B------:R-:W-:Y:S02]  /*26e0*/  IMAD R5, R19.reuse, UR5, R0 ;  /* 0x0000000513057c24 */ /* 0x040fe4000f8e0200 */
[----:B------:R-:W-:Y:S01]  /*26f0*/  IMAD.SHL.U32 R0, R18, 0x40, RZ ;  /* 0x0000004012007824 */ /* 0x000fe200078e00ff */
[----:B------:R-:W-:Y:S01]  /*2700*/  SHF.R.S32.HI R11, RZ, 0x1f, R10 ;  /* 0x0000001fff0b7819 */ /* 0x000fe2000001140a */
[----:B------:R-:W-:Y:S01]  /*2710*/  IMAD.WIDE.U32 R2, R19, UR4, R92 ;  /* 0x0000000413027c25 */ /* 0x000fe2000f8e005c */
[----:B------:R-:W-:-:S02]  /*2720*/  ULDC.64 UR4, c[0x0][0x5c8] ;  /* 0x0001720000047ab9 */ /* 0x000fc40000000a00 */
[----:B------:R-:W-:Y:S01]  /*2730*/  ISETP.GE.AND P0, PT, R0, UR6, PT ;  /* 0x0000000600007c0c */ /* 0x000fe2000bf06270 */
[----:B------:R-:W-:Y:S01]  /*2740*/  ULDC UR6, c[0x0][0x288] ;  /* 0x0000a20000067ab9 */ /* 0x000fe20000000800 */
[----:B------:R-:W-:Y:S01]  /*2750*/  IADD3 R2, P1, R10, R2, RZ ;  /* 0x000000020a027210 */ /* 0x000fe20007f3e0ff */
[----:B------:R-:W-:Y:S01]  /*2760*/  IMAD.WIDE R20, R18, 0x40, R90 ;  /* 0x0000004012147825 */ /* 0x000fe200078e025a */
[----:B------:R-:W-:Y:S02]  /*2770*/  ISETP.GE.OR P0, PT, R10, UR6, P0 ;  /* 0x000000060a007c0c */ /* 0x000fe40008706670 */
[----:B------:R-:W-:Y:S01]  /*2780*/  IADD3.X R3, R11, R3, R5, P1, !PT ;  /* 0x000000030b037210 */ /* 0x000fe20000ffe405 */
[----:B------:R-:W-:-:S04]  /*2790*/  IMAD R7, R21, UR4, RZ ;  /* 0x0000000415077c24 */ /* 0x000fc8000f8e02ff */
[C---:B------:R-:W-:Y:S02]  /*27a0*/  IMAD R7, R20.reuse, UR5, R7 ;  /* 0x0000000514077c24 */ /* 0x040fe4000f8e0207 */
[----:B------:R-:W-:-:S04]  /*27b0*/  IMAD.WIDE.U32 R102, R20, UR4, R2 ;  /* 0x0000000414667c25 */ /* 0x000fc8000f8e0002 */
[----:B------:R-:W-:Y:S05]  /*27c0*/  @P0 BRA `(.L_x_35) ;  /* 0x0000003c00e00947 */ /* 0x000fea0003800000 */
[----:B-----5:R-:W-:Y:S01]  /*27d0*/  FSETP.NEU.AND P1, PT, R89, RZ, PT ;  /* 0x000000ff5900720b */ /* 0x020fe20003f2d000 */
[----:B------:R-:W-:Y:S01]  /*27e0*/  IMAD.IADD R14, R96, 0x1, -R10 ;  /* 0x00000001600e7824 */ /* 0x000fe200078e0a0a */
[----:B------:R-:W-:Y:S01]  /*27f0*/  BSSY B0, `(.L_x_35) ;  /* 0x00003f5000007945 */ /* 0x000fe20003800000 */
[----:B------:R-:W-:Y:S02]  /*2800*/  IMAD.IADD R0, R99, 0x1, -R0 ;  /* 0x0000000163007824 */ /* 0x000fe400078e0a00 */
[----:B------:R-:W-:Y:S01]  /*2810*/  IMAD.IADD R7, R103, 0x1, R7 ;  /* 0x0000000167077824 */ /* 0x000fe200078e0207 */
[----:B------:R-:W-:-:S04]  /*2820*/  ISETP.GT.AND P0, PT, R14, RZ, PT ;  /* 0x000000ff0e00720c */ /* 0x000fc80003f04270 */
[----:B------:R-:W-:-:S03]  /*2830*/  ISETP.GT.AND P2, PT, R0, RZ, P0 ;  /* 0x000000ff0000720c */ /* 0x000fc60000744270 */
[----:B------:R-:W-:Y:S10]  /*2840*/  @!P1 BRA `(.L_x_36) ;  /* 0x0000002c00249947 */ /* 0x000ff40003800000 */
[----:B------:R-:W0:Y:S01]  /*2850*/  LDC.64 R104, c[0x0][0x5b8] ;  /* 0x00016e00ff687b82 */ /* 0x000e220000000a00 */
[----:B------:R-:W-:-:S07]  /*2860*/  ULDC.64 UR4, c[0x0][0x5c0] ;  /* 0x0001700000047ab9 */ /* 0x000fce0000000a00 */
[----:B------:R-:W1:Y:S08]  /*2870*/  LDC.64 R106, c[0x0][0x5b0] ;  /* 0x00016c00ff6a7b82 */ /* 0x000e700000000a00 */
[----:B------:R-:W2:Y:S01]  /*2880*/  LDC.64 R108, c[0x0][0x5a8] ;  /* 0x00016a00ff6c7b82 */ /* 0x000ea20000000a00 */
[-C--:B0-----:R-:W-:Y:S02]  /*2890*/  IMAD R4, R9, R104.reuse, RZ ;  /* 0x0000006809047224 */ /* 0x081fe400078e02ff */
[----:B------:R-:W-:-:S04]  /*28a0*/  IMAD.WIDE.U32 R2, R19, R104, R92 ;  /* 0x0000006813027225 */ /* 0x000fc800078e005c */
[----:B------:R-:W-:Y:S01]  /*28b0*/  IMAD R103, R19, R105, R4 ;  /* 0x0000006913677224 */ /* 0x000fe200078e0204 */
[----:B------:R-:W-:Y:S01]  /*28c0*/  IADD3 R4, P1, R10, R2, RZ ;  /* 0x000000020a047210 */ /* 0x000fe20007f3e0ff */
[----:B-1----:R-:W-:-:S03]  /*28d0*/  IMAD R2, R21, R106, RZ ;  /* 0x0000006a15027224 */ /* 0x002fc600078e02ff */
[----:B------:R-:W-:Y:S01]  /*28e0*/  IADD3.X R5, R11, R3, R103, P1, !PT ;  /* 0x000000030b057210 */ /* 0x000fe20000ffe467 */
[C---:B------:R-:W-:Y:S02]  /*28f0*/  IMAD R105, R20.reuse, R107, R2 ;  /* 0x0000006b14697224 */ /* 0x040fe400078e0202 */
[----:B------:R-:W-:-:S04]  /*2900*/  IMAD.WIDE.U32 R2, R20, R106, R4 ;  /* 0x0000006a14027225 */ /* 0x000fc800078e0004 */
[----:B------:R-:W-:Y:S01]  /*2910*/  IMAD.IADD R3, R3, 0x1, R105 ;  /* 0x0000000103037824 */ /* 0x000fe200078e0269 */
[----:B--2---:R-:W-:-:S04]  /*2920*/  LEA R8, P1, R2, R108, 0x1 ;  /* 0x0000006c02087211 */ /* 0x004fc800078208ff */
[----:B------:R-:W-:-:S05]  /*2930*/  LEA.HI.X R9, R2, R109, R3, 0x1, P1 ;  /* 0x0000006d02097211 */ /* 0x000fca00008f0c03 */
[----:B------:R-:W2:Y:S01]  /*2940*/  @P2 LDG.E.LTC128B.U16 R15, desc[UR54][R8.64] ;  /* 0x00000036080f2981 */ /* 0x000ea2000c1e1520 */
[----:B------:R-:W-:Y:S01]  /*2950*/  IMAD.WIDE.U32 R2, R20, R106, R10 ;  /* 0x0000006a14027225 */ /* 0x000fe200078e000a */
[----:B------:R-:W-:Y:S02]  /*2960*/  BSSY B1, `(.L_x_37) ;  /* 0x0000015000017945 */ /* 0x000fe40003800000 */
[----:B------:R-:W-:-:S04]  /*2970*/  IADD3 R12, P1, R92, R2, RZ ;  /* 0x000000025c0c7210 */ /* 0x000fc80007f3e0ff */
[----:B------:R-:W-:Y:S02]  /*2980*/  IADD3.X R13, R93, R105, R3, P1, !PT ;  /* 0x000000695d0d7210 */ /* 0x000fe40000ffe403 */
[----:B------:R-:W-:Y:S01]  /*2990*/  LEA R6, P1, R102, UR4, 0x1 ;  /* 0x0000000466067c11 */ /* 0x000fe2000f8208ff */
[----:B------:R-:W-:-:S03]  /*29a0*/  IMAD.WIDE.U32 R12, R19, R104, R12 ;  /* 0x00000068130c7225 */ /* 0x000fc600078e000c */
[----:B------:R-:W-:Y:S02]  /*29b0*/  LEA.HI.X R7, R102, UR5, R7, 0x1, P1 ;  /* 0x0000000566077c11 */ /* 0x000fe400088f0c07 */
[----:B------:R-:W-:-:S04]  /*29c0*/  ISETP.GT.AND P1, PT, R14, 0x1, PT ;  /* 0x000000010e00780c */ /* 0x000fc80003f24270 */
[----:B------:R-:W-:Y:S01]  /*29d0*/  ISETP.GT.AND P3, PT, R0, RZ, P1 ;  /* 0x000000ff0000720c */ /* 0x000fe20000f64270 */
[----:B--2---:R-:W-:-:S05]  /*29e0*/  HADD2.F32 R2, -RZ, R15.H0_H0 ;  /* 0x2000000fff027230 */ /* 0x004fca0000004100 */
[----:B------:R-:W-:Y:S01]  /*29f0*/  FMUL R3, R2, R89 ;  /* 0x0000005902037220 */ /* 0x000fe20000400000 */
[----:B------:R-:W-:-:S03]  /*2a00*/  LEA R2, P4, R12, R108, 0x1 ;  /* 0x0000006c0c027211 */ /* 0x000fc600078808ff */
[----:B------:R-:W-:-:S05]  /*2a10*/  FFMA R3, R24, R88, R3 ;  /* 0x0000005818037223 */ /* 0x000fca0000000003 */
[----:B------:R-:W-:Y:S01]  /*2a20*/  F2FP.F16.F32.PACK_AB R8, RZ, R3 ;  /* 0x00000003ff08723e */ /* 0x000fe200000000ff */
[----:B------:R-:W-:-:S03]  /*2a30*/  IMAD.IADD R3, R103, 0x1, R13 ;  /* 0x0000000167037824 */ /* 0x000fc600078e020d */
[----:B------:R-:W-:Y:S01]  /*2a40*/  PRMT R9, R8, 0x7610, R9 ;  /* 0x0000761008097816 */ /* 0x000fe20000000009 */
[----:B------:R-:W-:Y:S01]  /*2a50*/  IMAD.SHL.U32 R8, R106, 0x8, RZ ;  /* 0x000000086a087824 */ /* 0x000fe200078e00ff */
[----:B------:R-:W-:-:S03]  /*2a60*/  LEA.HI.X R3, R12, R109, R3, 0x1, P4 ;  /* 0x0000006d0c037211 */ /* 0x000fc600020f0c03 */
[----:B------:R0:W-:Y:S02]  /*2a70*/  @P2 STG.E.U16 desc[UR54][R6.64], R9 ;  /* 0x0000000906002986 */ /* 0x0001e4000c101536 */
[----:B0-----:R-:W-:Y:S01]  /*2a80*/  SHF.L.U64.HI R9, R106, 0x3, R107 ;  /* 0x000000036a097819 */ /* 0x001fe2000001026b */
[----:B------:R-:W-:Y:S06]  /*2a90*/  @!P3 BRA `(.L_x_38) ;  /* 0x000000000004b947 */ /* 0x000fec0003800000 */
[----:B------:R0:W5:Y:S02]  /*2aa0*/  LDG.E.LTC128B.U16 R15, desc[UR54][R2.64+0x2] ;  /* 0x00000236020f7981 */ /* 0x000164000c1e1520 */
.L_x_38:
[----:B------:R-:W-:Y:S05]  /*2ab0*/  BSYNC B1 ;  /* 0x0000000000017941 */ /* 0x000fea0003800000 */
.L_x_37:
[----:B------:R-:W-:Y:S01]  /*2ac0*/  IMAD.WIDE.U32 R8, R20, R106, R8 ;  /* 0x0000006a14087225 */ /* 0x000fe200078e0008 */
[----:B------:R-:W-:-:S03]  /*2ad0*/  ISETP.GT.AND P0, PT, R0, 0x8, P0 ;  /* 0x000000080000780c */ /* 0x000fc60000704270 */
[----:B-----5:R-:W-:Y:S01]  /*2ae0*/  HADD2.F32 R12, -RZ, R15.H0_H0 ;  /* 0x2000000fff0c7230 */ /* 0x020fe20000004100 */
[----:B------:R-:W-:Y:S01]  /*2af0*/  IADD3 R4, P2, R4, R8, RZ ;  /* 0x0000000804047210 */ /* 0x000fe20007f5e0ff */
[----:B------:R-:W-:-:S03]  /*2b00*/  IMAD.IADD R105, R105, 0x1, R9 ;  /* 0x0000000169697824 */ /* 0x000fc600078e0209 */
[----:B------:R-:W-:Y:S01]  /*2b10*/  FMUL R12, R12, R89 ;  /* 0x000000590c0c7220 */ /* 0x000fe20000400000 */
[----:B------:R-:W-:-:S03]  /*2b20*/  IMAD.X R5, R105, 0x1, R5, P2 ;  /* 0x0000000169057824 */ /* 0x000fc600010e0605 */
[----:B------:R-:W-:Y:S01]  /*2b30*/  FFMA R25, R25, R88, R12 ;  /* 0x0000005819197223 */ /* 0x000fe2000000000c */
[----:B------:R-:W-:-:S04]  /*2b40*/  LEA R12, P2, R4, R108, 0x1 ;  /* 0x0000006c040c7211 */ /* 0x000fc800078408ff */
[----:B------:R-:W-:Y:S01]  /*2b50*/  LEA.HI.X R13, R4, R109, R5, 0x1, P2 ;  /* 0x0000006d040d7211 */ /* 0x000fe200010f0c05 */
[----:B------:R-:W-:Y:S01]  /*2b60*/  @P3 IMAD.MOV.U32 R4, RZ, RZ, R6 ;  /* 0x000000ffff043224 */ /* 0x000fe200078e0006 */
[----:B------:R-:W-:Y:S01]  /*2b70*/  F2FP.F16.F32.PACK_AB R25, RZ, R25 ;  /* 0x00000019ff19723e */ /* 0x000fe200000000ff */
[----:B------:R-:W-:-:S05]  /*2b80*/  @P3 IMAD.MOV.U32 R5, RZ, RZ, R7 ;  /* 0x000000ffff053224 */ /* 0x000fca00078e0007 */
[----:B------:R1:W-:Y:S04]  /*2b90*/  @P3 STG.E.U16 desc[UR54][R4.64+0x2], R25 ;  /* 0x0000021904003986 */ /* 0x0003e8000c101536 */
[----:B------:R-:W2:Y:S01]  /*2ba0*/  @P0 LDG.E.LTC128B.U16 R15, desc[UR54][R12.64] ;  /* 0x000000360c0f0981 */ /* 0x000ea2000c1e1520 */
[----:B------:R-:W-:Y:S01]  /*2bb0*/  IADD3 R10, P2, P3, R92, R8, R10 ;  /* 0x000000085c0a7210 */ /* 0x000fe20007b5e00a */
[----:B------:R-:W-:Y:S01]  /*2bc0*/  BSSY B1, `(.L_x_39) ;  /* 0x0000011000017945 */ /* 0x000fe20003800000 */
[----:B------:R-:W-:Y:S02]  /*2bd0*/  ISETP.GT.AND P1, PT, R0, 0x8, P1 ;  /* 0x000000080000780c */ /* 0x000fe40000f24270 */
[----:B------:R-:W-:-:S03]  /*2be0*/  IADD3.X R11, R93, R105, R11, P2, P3 ;  /* 0x000000695d0b7210 */ /* 0x000fc600017e640b */
[----:B------:R-:W-:Y:S01]  /*2bf0*/  IMAD.WIDE.U32 R10, R19, R104, R10 ;  /* 0x00000068130a7225 */ /* 0x000fe200078e000a */
[----:B------:R-:W-:-:S03]  /*2c00*/  SHF.L.U64.HI R19, R95, 0x1, R94 ;  /* 0x000000015f137819 */ /* 0x000fc6000001025e */
[----:B------:R-:W-:Y:S01]  /*2c10*/  IMAD.IADD R11, R103, 0x1, R11 ;  /* 0x00000001670b7824 */ /* 0x000fe200078e020b */
[----:B-1----:R-:W-:-:S04]  /*2c20*/  LEA R4, P3, R10, R108, 0x1 ;  /* 0x0000006c0a047211 */ /* 0x002fc800078608ff */
[----:B------:R-:W-:Y:S01]  /*2c30*/  LEA.HI.X R5, R10, R109, R11, 0x1, P3 ;  /* 0x0000006d0a057211 */ /* 0x000fe200018f0c0b */
[----:B--2---:R-:W-:-:S05]  /*2c40*/  HADD2.F32 R8, -RZ, R15.H0_H0 ;  /* 0x2000000fff087230 */ /* 0x004fca0000004100 */
[----:B------:R-:W-:Y:S01]  /*2c50*/  FMUL R9, R8, R89 ;  /* 0x0000005908097220 */ /* 0x000fe20000400000 */
[----:B------:R-:W-:-:S03]  /*2c60*/  LEA R8, P2, R95, R6, 0x1 ;  /* 0x000000065f087211 */ /* 0x000fc600078408ff */
[----:B------:R-:W-:-:S05]  /*2c70*/  FFMA R9, R26, R88, R9 ;  /* 0x000000581a097223 */ /* 0x000fca0000000009 */
[----:B------:R-:W-:Y:S01]  /*2c80*/  F2FP.F16.F32.PACK_AB R12, RZ, R9 ;  /* 0x00000009ff0c723e */ /* 0x000fe200000000ff */
[----:B------:R-:W-:-:S05]  /*2c90*/  IMAD.X R9, R19, 0x1, R7, P2 ;  /* 0x0000000113097824 */ /* 0x000fca00010e0607 */
[----:B------:R1:W-:Y:S01]  /*2ca0*/  @P0 STG.E.U16 desc[UR54][R8.64], R12 ;  /* 0x0000000c08000986 */ /* 0x0003e2000c101536 */
[----:B------:R-:W-:Y:S05]  /*2cb0*/  @!P1 BRA `(.L_x_40) ;  /* 0x0000000000049947 */ /* 0x000fea0003800000 */
[----:B------:R2:W5:Y:S02]  /*2cc0*/  LDG.E.LTC128B.U16 R15, desc[UR54][R4.64+0x2] ;  /* 0x00000236040f7981 */ /* 0x000564000c1e1520 */
.L_x_40:
[----:B------:R-:W-:Y:S05]  /*2cd0*/  BSYNC B1 ;  /* 0x0000000000017941 */ /* 0x000fea0003800000 */
.L_x_39:
[----:B-----5:R-:W-:Y:S01]  /*2ce0*/  HADD2.F32 R10, -RZ, R15.H0_H0 ;  /* 0x2000000fff0a7230 */ /* 0x020fe20000004100 */
[----:B------:R-:W-:Y:S01]  /*2cf0*/  ISETP.GT.AND P0, PT, R14, 0x8, PT ;  /* 0x000000080e00780c */ /* 0x000fe20003f04270 */
[----:B------:R-:W-:Y:S03]  /*2d00*/  BSSY B1, `(.L_x_41) ;  /* 0x0000008000017945 */ /* 0x000fe60003800000 */
[----:B------:R-:W-:Y:S01]  /*2d10*/  FMUL R10, R10, R89 ;  /* 0x000000590a0a7220 */ /* 0x000fe20000400000 */
[----:B------:R-:W-:-:S03]  /*2d20*/  ISETP.GT.AND P2, PT, R0, RZ, P0 ;  /* 0x000000ff0000720c */ /* 0x000fc60000744270 */
[----:B------:R-:W-:-:S05]  /*2d30*/  FFMA R10, R27, R88, R10 ;  /* 0x000000581b0a7223 */ /* 0x000fca000000000a */
[----:B------:R-:W-:-:S05]  /*2d40*/  F2FP.F16.F32.PACK_AB R10, RZ, R10 ;  /* 0x0000000aff0a723e */ /* 0x000fca00000000ff */
[----:B------:R3:W-:Y:S01]  /*2d50*/  @P1 STG.E.U16 desc[UR54][R8.64+0x2], R10 ;  /* 0x0000020a08001986 */ /* 0x0007e2000c101536 */
[----:B------:R-:W-:Y:S05]  /*2d60*/  @!P2 BRA `(.L_x_42) ;  /* 0x000000000004a947 */ /* 0x000fea0003800000 */
[----:B------:R4:W5:Y:S02]  /*2d70*/  LDG.E.LTC128B.U16 R15, desc[UR54][R2.64+0x10] ;  /* 0x00001036020f7981 */ /* 0x000964000c1e1520 */
.L_x_42:
[----:B------:R-:W-:Y:S05]  /*2d80*/  BSYNC B1 ;  /* 0x0000000000017941 */ /* 0x000fea0003800000 */
.L_x_41:
[----:B---3-5:R-:W-:Y:S01]  /*2d90*/  HADD2.F32 R10, -RZ, R15.H0_H0 ;  /* 0x2000000fff0a7230 */ /* 0x028fe20000004100 */
        /* <DEDUP_REMOVED lines=9> */
.L_x_44:
[----:B------:R-:W-:Y:S05]  /*2e30*/  BSYNC B1 ;  /* 0x0000000000017941 */ /* 0x000fea0003800000 */
.L_x_43:
[----:B-----5:R-:W-:Y:S01]  /*2e40*/  HADD2.F32 R10, -RZ, R15.H0_H0 ;  /* 0x2000000fff0a7230 */ /* 0x020fe20000004100 */
[----:B------:R-:W-:Y:S01]  /*2e50*/  ISETP.GT.AND P0, PT, R0, 0x8, P0 ;  /* 0x000000080000780c */ /* 0x000fe20000704270 */
[----:B------:R-:W-:Y:S03]  /*2e60*/  BSSY B1, `(.L_x_45) ;  /* 0x0000007000017945 */ /* 0x000fe60003800000 */
[----:B------:R-:W-:-:S04]  /*2e70*/  FMUL R10, R10, R89 ;  /* 0x000000590a0a7220 */ /* 0x000fc80000400000 */
[----:B------:R-:W-:-:S05]  /*2e80*/  FFMA R10, R29, R88, R10 ;  /* 0x000000581d0a7223 */ /* 0x000fca000000000a */
[----:B------:R-:W-:-:S05]  /*2e90*/  F2FP.F16.F32.PACK_AB R10, RZ, R10 ;  /* 0x0000000aff0a723e */ /* 0x000fca00000000ff */
[----:B------:R0:W-:Y:S01]  /*2ea0*/  @P3 STG.E.U16 desc[UR54][R6.64+0x12], R10 ;  /* 0x0000120a06003986 */ /* 0x0001e2000c101536 */
[----:B------:R-:W-:Y:S05]  /*2eb0*/  @!P0 BRA `(.L_x_46) ;  /* 0x0000000000048947 */ /* 0x000fea0003800000 */
[----:B------:R0:W5:Y:S02]  /*2ec0*/  LDG.E.LTC128B.U16 R15, desc[UR54][R4.64+0x10] ;  /* 0x00001036040f7981 */ /* 0x000164000c1e1520 */
.L_x_46:
[----:B------:R-:W-:Y:S05]  /*2ed0*/  BSYNC B1 ;  /* 0x0000000000017941 */ /* 0x000fea0003800000 */
.L_x_45:
[----:B0----5:R-:W-:Y:S01]  /*2ee0*/  HADD2.F32 R10, -RZ, R15.H0_H0 ;  /* 0x2000000fff0a7230 */ /* 0x021fe20000004100 */
[----:B------:R-:W-:Y:S01]  /*2ef0*/  ISETP.GT.AND P1, PT, R0, 0x8, P1 ;  /* 0x000000080000780c */ /* 0x000fe20000f24270 */
[----:B------:R-:W-:Y:S03]  /*2f00*/  BSSY B1, `(.L_x_47) ;  /* 0x0000007000017945 */ /* 0x000fe60003800000 */
[----:B---3--:R-:W-:-:S04]  /*2f10*/  FMUL R11, R10, R89 ;  /* 0x000000590a0b7220 */ /* 0x008fc80000400000 */
[----:B------:R-:W-:-:S05]  /*2f20*/  FFMA R11, R30, R88, R11 ;  /* 0x000000581e0b7223 */ /* 0x000fca000000000b */
[----:B------:R-:W-:-:S05]  /*2f30*/  F2FP.F16.F32.PACK_AB R11, RZ, R11 ;  /* 0x0000000bff0b723e */ /* 0x000fca00000000ff */
[----:B------:R0:W-:Y:S01]  /*2f40*/  @P0 STG.E.U16 desc[UR54][R8.64+0x10], R11 ;  /* 0x0000100b08000986 */ /* 0x0001e2000c101536 */
[----:B------:R-:W-:Y:S05]  /*2f50*/  @!P1 BRA `(.L_x_48) ;  /* 0x0000000000049947 */ /* 0x000fea0003800000 */
[----:B------:R3:W5:Y:S02]  /*2f60*/  LDG.E.LTC128B.U16 R15, desc[UR54][R4.64+0x12] ;  /* 0x00001236040f7981 */ /* 0x000764000c1e1520 */
.L_x_48:
[----:B------:R-:W-:Y:S05]  /*2f70*/  BSYNC B1 ;  /* 0x0000000000017941 */ /* 0x000fea0003800000 */
.L_x_47:
        /* <DEDUP_REMOVED lines=10> */
.L_x_50:
[----:B------:R-:W-:Y:S05]  /*3020*/  BSYNC B1 ;  /* 0x0000000000017941 */ /* 0x000fea0003800000 */
.L_x_49:
[----:B0----5:R-:W-:Y:S01]  /*3030*/  HADD2.F32 R10, -RZ, R15.H0_H0 ;  /* 0x2000000fff0a7230 */ /* 0x021fe20000004100 */
        /* <DEDUP_REMOVED lines=9> */
.L_x_52:
[----:B------:R-:W-:Y:S05]  /*30d0*/  BSYNC B1 ;  /* 0x0000000000017941 */ /* 0x000fea0003800000 */
.L_x_51:
        /* <DEDUP_REMOVED lines=9> */
.L_x_54:
[----:B------:R-:W-:Y:S05]  /*3170*/  BSYNC B1 ;  /* 0x0000000000017941 */ /* 0x000fea0003800000 */
.L_x_53:
[----:B0----5:R-:W-:Y:S01]  /*3180*/  HADD2.F32 R10, -RZ, R15.H0_H0 ;  /* 0x2000000fff0a7230 */ /* 0x021fe20000004100 */
        /* <DEDUP_REMOVED lines=8> */
.L_x_56:
[----:B------:R-:W-:Y:S05]  /*3210*/  BSYNC B1 ;  /* 0x0000000000017941 */ /* 0x000fea0003800000 */
.L_x_55:
        /* <DEDUP_REMOVED lines=10> */
.L_x_58:
[----:B------:R-:W-:Y:S05]  /*32c0*/  BSYNC B1 ;  /* 0x0000000000017941 */ /* 0x000fea0003800000 */
.L_x_57:
        /* <DEDUP_REMOVED lines=10> */
.L_x_60:
[----:B------:R-:W-:Y:S05]  /*3370*/  BSYNC B1 ;  /* 0x0000000000017941 */ /* 0x000fea0003800000 */
.L_x_59:
        /* <DEDUP_REMOVED lines=9> */
.L_x_62:
[----:B------:R-:W-:Y:S05]  /*3410*/  BSYNC B1 ;  /* 0x0000000000017941 */ /* 0x000fea0003800000 */
.L_x_61:
        /* <DEDUP_REMOVED lines=9> */
.L_x_64:
[----:B------:R-:W-:Y:S05]  /*34b0*/  BSYNC B1 ;  /* 0x0000000000017941 */ /* 0x000fea0003800000 */
.L_x_63:
        /* <DEDUP_REMOVED lines=10> */
.L_x_66:
[----:B------:R-:W-:Y:S05]  /*3560*/  BSYNC B1 ;  /* 0x0000000000017941 */ /* 0x000fea0003800000 */
.L_x_65:
        /* <DEDUP_REMOVED lines=10> */
.L_x_68:
[----:B------:R-:W-:Y:S05]  /*3610*/  BSYNC B1 ;  /* 0x0000000000017941 */ /* 0x000fea0003800000 */
.L_x_67:
        /* <DEDUP_REMOVED lines=9> */
.L_x_70:
[----:B------:R-:W-:Y:S05]  /*36b0*/  BSYNC B1 ;  /* 0x0000000000017941 */ /* 0x000fea0003800000 */
.L_x_69:
        /* <DEDUP_REMOVED lines=9> */
.L_x_72:
[----:B------:R-:W-:Y:S05]  /*3750*/  BSYNC B1 ;  /* 0x0000000000017941 */ /* 0x000fea0003800000 */
.L_x_71:
        /* <DEDUP_REMOVED lines=10> */
.L_x_74:
[----:B------:R-:W-:Y:S05]  /*3800*/  BSYNC B1 ;  /* 0x0000000000017941 */ /* 0x000fea0003800000 */
.L_x_73:
        /* <DEDUP_REMOVED lines=10> */
.L_x_76:
[----:B------:R-:W-:Y:S05]  /*38b0*/  BSYNC B1 ;  /* 0x0000000000017941 */ /* 0x000fea0003800000 */
.L_x_75:
        /* <DEDUP_REMOVED lines=9> */
.L_x_78:
[----:B------:R-:W-:Y:S05]  /*3950*/  BSYNC B1 ;  /* 0x0000000000017941 */ /* 0x000fea0003800000 */
.L_x_77:
        /* <DEDUP_REMOVED lines=9> */
.L_x_80:
[----:B------:R-:W-:Y:S05]  /*39f0*/  BSYNC B1 ;  /* 0x0000000000017941 */ /* 0x000fea0003800000 */
.L_x_79:
        /* <DEDUP_REMOVED lines=10> */
.L_x_82:
[----:B------:R-:W-:Y:S05]  /*3aa0*/  BSYNC B1 ;  /* 0x0000000000017941 */ /* 0x000fea0003800000 */
.L_x_81:
        /* <DEDUP_REMOVED lines=10> */
.L_x_84:
[----:B------:R-:W-:Y:S05]  /*3b50*/  BSYNC B1 ;  /* 0x0000000000017941 */ /* 0x000fea0003800000 */
.L_x_83:
        /* <DEDUP_REMOVED lines=9> */
.L_x_86:
[----:B------:R-:W-:Y:S05]  /*3bf0*/  BSYNC B1 ;  /* 0x0000000000017941 */ /* 0x000fea0003800000 */
.L_x_85:
        /* <DEDUP_REMOVED lines=9> */
.L_x_88:
[----:B------:R-:W-:Y:S05]  /*3c90*/  BSYNC B1 ;  /* 0x0000000000017941 */ /* 0x000fea0003800000 */
.L_x_87:
        /* <DEDUP_REMOVED lines=10> */
.L_x_90:
[----:B------:R-:W-:Y:S05]  /*3d40*/  BSYNC B1 ;  /* 0x0000000000017941 */ /* 0x000fea0003800000 */
.L_x_89:
        /* <DEDUP_REMOVED lines=10> */
.L_x_92:
[----:B------:R-:W-:Y:S05]  /*3df0*/  BSYNC B1 ;  /* 0x0000000000017941 */ /* 0x000fea0003800000 */
.L_x_91:
        /* <DEDUP_REMOVED lines=9> */
.L_x_94:
[----:B------:R-:W-:Y:S05]  /*3e90*/  BSYNC B1 ;  /* 0x0000000000017941 */ /* 0x000fea0003800000 */
.L_x_93:
        /* <DEDUP_REMOVED lines=9> */
.L_x_96:
[----:B------:R-:W-:Y:S05]  /*3f30*/  BSYNC B1 ;  /* 0x0000000000017941 */ /* 0x000fea0003800000 */
.L_x_95:
        /* <DEDUP_REMOVED lines=10> */
.L_x_98:
[----:B------:R-:W-:Y:S05]  /*3fe0*/  BSYNC B1 ;  /* 0x0000000000017941 */ /* 0x000fea0003800000 */
.L_x_97:
        /* <DEDUP_REMOVED lines=10> */
.L_x_100:
[----:B------:R-:W-:Y:S05]  /*4090*/  BSYNC B1 ;  /* 0x0000000000017941 */ /* 0x000fea0003800000 */
.L_x_99:
        /* <DEDUP_REMOVED lines=9> */
.L_x_102:
[----:B------:R-:W-:Y:S05]  /*4130*/  BSYNC B1 ;  /* 0x0000000000017941 */ /* 0x000fea0003800000 */
.L_x_101:
        /* <DEDUP_REMOVED lines=9> */
.L_x_104:
[----:B------:R-:W-:Y:S05]  /*41d0*/  BSYNC B1 ;  /* 0x0000000000017941 */ /* 0x000fea0003800000 */
.L_x_103:
        /* <DEDUP_REMOVED lines=10> */
.L_x_106:
[----:B------:R-:W-:Y:S05]  /*4280*/  BSYNC B1 ;  /* 0x0000000000017941 */ /* 0x000fea0003800000 */
.L_x_105:
        /* <DEDUP_REMOVED lines=10> */
.L_x_108:
[----:B------:R-:W-:Y:S05]  /*4330*/  BSYNC B1 ;  /* 0x0000000000017941 */ /* 0x000fea0003800000 */
.L_x_107:
        /* <DEDUP_REMOVED lines=9> */
.L_x_110:
[----:B------:R-:W-:Y:S05]  /*43d0*/  BSYNC B1 ;  /* 0x0000000000017941 */ /* 0x000fea0003800000 */
.L_x_109:
        /* <DEDUP_REMOVED lines=9> */
.L_x_112:
[----:B------:R-:W-:Y:S05]  /*4470*/  BSYNC B1 ;  /* 0x0000000000017941 */ /* 0x000fea0003800000 */
.L_x_111:
        /* <DEDUP_REMOVED lines=10> */
.L_x_114:
[----:B------:R-:W-:Y:S05]  /*4520*/  BSYNC B1 ;  /* 0x0000000000017941 */ /* 0x000fea0003800000 */
.L_x_113:
        /* <DEDUP_REMOVED lines=10> */
.L_x_116:
[----:B------:R-:W-:Y:S05]  /*45d0*/  BSYNC B1 ;  /* 0x0000000000017941 */ /* 0x000fea0003800000 */
.L_x_115:
        /* <DEDUP_REMOVED lines=9> */
.L_x_118:
[----:B------:R-:W-:Y:S05]  /*4670*/  BSYNC B1 ;  /* 0x0000000000017941 */ /* 0x000fea0003800000 */
.L_x_117:
        /* <DEDUP_REMOVED lines=9> */
.L_x_120:
[----:B------:R-:W-:Y:S05]  /*4710*/  BSYNC B1 ;  /* 0x0000000000017941 */ /* 0x000fea0003800000 */
.L_x_119:
        /* <DEDUP_REMOVED lines=10> */
.L_x_122:
[----:B------:R-:W-:Y:S05]  /*47c0*/  BSYNC B1 ;  /* 0x0000000000017941 */ /* 0x000fea0003800000 */
.L_x_121:
        /* <DEDUP_REMOVED lines=10> */
.L_x_124:
[----:B------:R-:W-:Y:S05]  /*4870*/  BSYNC B1 ;  /* 0x0000000000017941 */ /* 0x000fea0003800000 */
.L_x_123:
        /* <DEDUP_REMOVED lines=9> */
.L_x_126:
[----:B------:R-:W-:Y:S05]  /*4910*/  BSYNC B1 ;  /* 0x0000000000017941 */ /* 0x000fea0003800000 */
.L_x_125:
        /* <DEDUP_REMOVED lines=9> */
.L_x_128:
[----:B------:R-:W-:Y:S05]  /*49b0*/  BSYNC B1 ;  /* 0x0000000000017941 */ /* 0x000fea0003800000 */
.L_x_127:
        /* <DEDUP_REMOVED lines=10> */
.L_x_130:
[----:B------:R-:W-:Y:S05]  /*4a60*/  BSYNC B1 ;  /* 0x0000000000017941 */ /* 0x000fea0003800000 */
.L_x_129:
        /* <DEDUP_REMOVED lines=10> */
.L_x_132:
[----:B------:R-:W-:Y:S05]  /*4b10*/  BSYNC B1 ;  /* 0x0000000000017941 */ /* 0x000fea0003800000 */
.L_x_131:
        /* <DEDUP_REMOVED lines=9> */
.L_x_134:
[----:B------:R-:W-:Y:S05]  /*4bb0*/  BSYNC B1 ;  /* 0x0000000000017941 */ /* 0x000fea0003800000 */
.L_x_133:
        /* <DEDUP_REMOVED lines=9> */
.L_x_136:
[----:B------:R-:W-:Y:S05]  /*4c50*/  BSYNC B1 ;  /* 0x0000000000017941 */ /* 0x000fea0003800000 */
.L_x_135:
        /* <DEDUP_REMOVED lines=10> */
.L_x_138:
[----:B------:R-:W-:Y:S05]  /*4d00*/  BSYNC B1 ;  /* 0x0000000000017941 */ /* 0x000fea0003800000 */
.L_x_137:
        /* <DEDUP_REMOVED lines=10> */
.L_x_140:
[----:B------:R-:W-:Y:S05]  /*4db0*/  BSYNC B1 ;  /* 0x0000000000017941 */ /* 0x000fea0003800000 */
.L_x_139:
        /* <DEDUP_REMOVED lines=9> */
.L_x_142:
[----:B------:R-:W-:Y:S05]  /*4e50*/  BSYNC B1 ;  /* 0x0000000000017941 */ /* 0x000fea0003800000 */
.L_x_141:
        /* <DEDUP_REMOVED lines=9> */
.L_x_144:
[----:B------:R-:W-:Y:S05]  /*4ef0*/  BSYNC B1 ;  /* 0x0000000000017941 */ /* 0x000fea0003800000 */
.L_x_143:
        /* <DEDUP_REMOVED lines=10> */
.L_x_146:
[----:B------:R-:W-:Y:S05]  /*4fa0*/  BSYNC B1 ;  /* 0x0000000000017941 */ /* 0x000fea0003800000 */
.L_x_145:
        /* <DEDUP_REMOVED lines=10> */
.L_x_148:
[----:B------:R-:W-:Y:S05]  /*5050*/  BSYNC B1 ;  /* 0x0000000000017941 */ /* 0x000fea0003800000 */
.L_x_147:
        /* <DEDUP_REMOVED lines=9> */
.L_x_150:
[----:B------:R-:W-:Y:S05]  /*50f0*/  BSYNC B1 ;  /* 0x0000000000017941 */ /* 0x000fea0003800000 */
.L_x_149:
        /* <DEDUP_REMOVED lines=9> */
.L_x_152:
[----:B------:R-:W-:Y:S05]  /*5190*/  BSYNC B1 ;  /* 0x0000000000017941 */ /* 0x000fea0003800000 */
.L_x_151:
        /* <DEDUP_REMOVED lines=10> */
.L_x_154:
[----:B------:R-:W-:Y:S05]  /*5240*/  BSYNC B1 ;  /* 0x0000000000017941 */ /* 0x000fea0003800000 */
.L_x_153:
        /* <DEDUP_REMOVED lines=10> */
.L_x_156:
[----:B------:R-:W-:Y:S05]  /*52f0*/  BSYNC B1 ;  /* 0x0000000000017941 */ /* 0x000fea0003800000 */
.L_x_155:
[----:B0---45:R-:W-:Y:S01]  /*5300*/  HADD2.F32 R2, -RZ, R15.H0_H0 ;  /* 0x2000000fff027230 */ /* 0x031fe20000004100 */
        /* <DEDUP_REMOVED lines=8> */
.L_x_158:
[----:B------:R-:W-:Y:S05]  /*5390*/  BSYNC B1 ;  /* 0x0000000000017941 */ /* 0x000fea0003800000 */
.L_x_157:
[----:B0----5:R-:W-:Y:S01]  /*53a0*/  HADD2.F32 R2, -RZ, R15.H0_H0 ;  /* 0x2000000fff027230 */ /* 0x021fe20000004100 */
[----:B------:R-:W-:Y:S01]  /*53b0*/  ISETP.GT.AND P1, PT, R0, 0x8, P1 ;  /* 0x000000080000780c */ /* 0x000fe20000f24270 */
[----:B------:R-:W-:Y:S03]  /*53c0*/  BSSY B1, `(.L_x_159) ;  /* 0x000000a000017945 */ /* 0x000fe60003800000 */
[----:B------:R-:W-:Y:S01]  /*53d0*/  FMUL R3, R2, R89 ;  /* 0x0000005902037220 */ /* 0x000fe20000400000 */
[----:B------:R-:W-:-:S03]  /*53e0*/  @P0 IMAD.MOV.U32 R2, RZ, RZ, R8 ;  /* 0x000000ffff020224 */ /* 0x000fc600078e0008 */
[----:B------:R-:W-:-:S05]  /*53f0*/  FFMA R3, R86, R88, R3 ;  /* 0x0000005856037223 */ /* 0x000fca0000000003 */
[----:B------:R-:W-:-:S04]  /*5400*/  F2FP.F16.F32.PACK_AB R3, RZ, R3 ;  /* 0x00000003ff03723e */ /* 0x000fc800000000ff */
[----:B------:R-:W-:Y:S01]  /*5410*/  PRMT R6, R3, 0x7610, R6 ;  /* 0x0000761003067816 */ /* 0x000fe20000000006 */
[----:B------:R-:W-:-:S05]  /*5420*/  @P0 IMAD.MOV.U32 R3, RZ, RZ, R9 ;  /* 0x000000ffff030224 */ /* 0x000fca00078e0009 */
[----:B------:R0:W-:Y:S01]  /*5430*/  @P0 STG.E.U16 desc[UR54][R2.64+0xf0], R6 ;  /* 0x0000f00602000986 */ /* 0x0001e2000c101536 */
[----:B------:R-:W-:Y:S05]  /*5440*/  @!P1 BRA `(.L_x_160) ;  /* 0x0000000000049947 */ /* 0x000fea0003800000 */
[----:B------:R0:W5:Y:S02]  /*5450*/  LDG.E.LTC128B.U16 R15, desc[UR54][R4.64+0xf2] ;  /* 0x0000f236040f7981 */ /* 0x000164000c1e1520 */
.L_x_160:
[----:B------:R-:W-:Y:S05]  /*5460*/  BSYNC B1 ;  /* 0x0000000000017941 */ /* 0x000fea0003800000 */
.L_x_159:
[----:B------:R-:W-:Y:S05]  /*5470*/  @!P1 BRA `(.L_x_161) ;  /* 0x0000001000b09947 */ /* 0x000fea0003800000 */
[----:B-----5:R-:W-:-:S05]  /*5480*/  HADD2.F32 R0, -RZ, R15.H0_H0 ;  /* 0x2000000fff007230 */ /* 0x020fca0000004100 */
[----:B------:R-:W-:-:S04]  /*5490*/  FMUL R0, R0, R89 ;  /* 0x0000005900007220 */ /* 0x000fc80000400000 */
[----:B------:R-:W-:-:S05]  /*54a0*/  FFMA R0, R87, R88, R0 ;  /* 0x0000005857007223 */ /* 0x000fca0000000000 */
[----:B------:R-:W-:-:S05]  /*54b0*/  F2FP.F16.F32.PACK_AB R0, RZ, R0 ;  /* 0x00000000ff00723e */ /* 0x000fca00000000ff */
[----:B------:R0:W-:Y:S01]  /*54c0*/  STG.E.U16 desc[UR54][R8.64+0xf2], R0 ;  /* 0x0000f20008007986 */ /* 0x0001e2000c101536 */
[----:B------:R-:W-:Y:S05]  /*54d0*/  BRA `(.L_x_161) ;  /* 0x0000001000987947 */ /* 0x000fea0003800000 */
.L_x_36:
[----:B------:R-:W-:Y:S01]  /*54e0*/  ISETP.GT.AND P3, PT, R14, 0x1, PT ;  /* 0x000000010e00780c */ /* 0x000fe20003f64270 */
[----:B------:R-:W-:Y:S01]  /*54f0*/  ULDC.64 UR4, c[0x0][0x5c0] ;  /* 0x0001700000047ab9 */ /* 0x000fe20000000a00 */
[-C--:B------:R-:W-:Y:S01]  /*5500*/  FMUL R24, R24, R88.reuse ;  /* 0x0000005818187220 */ /* 0x080fe20000400000 */
[-C--:B------:R-:W-:Y:S01]  /*5510*/  FMUL R25, R25, R88.reuse ;  /* 0x0000005819197220 */ /* 0x080fe20000400000 */
[----:B------:R-:W-:Y:S01]  /*5520*/  ISETP.GT.AND P1, PT, R0, RZ, P3 ;  /* 0x000000ff0000720c */ /* 0x000fe20001f24270 */
[-C--:B------:R-:W-:Y:S01]  /*5530*/  FMUL R26, R26, R88.reuse ;  /* 0x000000581a1a7220 */ /* 0x080fe20000400000 */
[----:B------:R-:W-:Y:S01]  /*5540*/  LEA R2, P4, R102, UR4, 0x1 ;  /* 0x0000000466027c11 */ /* 0x000fe2000f8808ff */
[----:B------:R-:W-:Y:S01]  /*5550*/  FMUL R27, R27, R88 ;  /* 0x000000581b1b7220 */ /* 0x000fe20000400000 */
[----:B------:R-:W-:Y:S01]  /*5560*/  F2FP.F16.F32.PACK_AB R24, RZ, R24 ;  /* 0x00000018ff18723e */ /* 0x000fe200000000ff */
[-C--:B------:R-:W-:Y:S01]  /*5570*/  FMUL R28, R28, R88.reuse ;  /* 0x000000581c1c7220 */ /* 0x080fe20000400000 */
[----:B------:R-:W-:Y:S01]  /*5580*/  LEA.HI.X R3, R102, UR5, R7, 0x1, P4 ;  /* 0x0000000566037c11 */ /* 0x000fe2000a0f0c07 */
[-C--:B------:R-:W-:Y:S01]  /*5590*/  FMUL R29, R29, R88.reuse ;  /* 0x000000581d1d7220 */ /* 0x080fe20000400000 */
[----:B------:R-:W-:Y:S01]  /*55a0*/  F2FP.F16.F32.PACK_AB R25, RZ, R25 ;  /* 0x00000019ff19723e */ /* 0x000fe200000000ff */
[-C--:B------:R-:W-:Y:S01]  /*55b0*/  FMUL R30, R30, R88.reuse ;  /* 0x000000581e1e7220 */ /* 0x080fe20000400000 */
[----:B------:R-:W-:Y:S01]  /*55c0*/  SHF.L.U64.HI R5, R95, 0x1, R94 ;  /* 0x000000015f057819 */ /* 0x000fe2000001025e */
[----:B------:R-:W-:Y:S01]  /*55d0*/  @P2 STG.E.U16 desc[UR54][R2.64], R24 ;  /* 0x0000001802002986 */ /* 0x000fe2000c101536 */
[----:B------:R-:W-:Y:S01]  /*55e0*/  ISETP.GT.AND P2, PT, R0, 0x8, P0 ;  /* 0x000000080000780c */ /* 0x000fe20000744270 */
[----:B------:R-:W-:Y:S01]  /*55f0*/  FMUL R31, R31, R88 ;  /* 0x000000581f1f7220 */ /* 0x000fe20000400000 */
[----:B------:R-:W-:Y:S01]  /*5600*/  LEA R4, P5, R95, R2, 0x1 ;  /* 0x000000025f047211 */ /* 0x000fe200078a08ff */
[----:B------:R-:W-:Y:S01]  /*5610*/  @P1 STG.E.U16 desc[UR54][R2.64+0x2], R25 ;  /* 0x0000021902001986 */ /* 0x000fe2000c101536 */
[----:B------:R-:W-:Y:S01]  /*5620*/  ISETP.GT.AND P1, PT, R14, 0x8, PT ;  /* 0x000000080e00780c */ /* 0x000fe20003f24270 */
[-C--:B------:R-:W-:Y:S01]  /*5630*/  FMUL R32, R32, R88.reuse ;  /* 0x0000005820207220 */ /* 0x080fe20000400000 */
[----:B------:R-:W-:Y:S01]  /*5640*/  ISETP.GT.AND P3, PT, R0, 0x8, P3 ;  /* 0x000000080000780c */ /* 0x000fe20001f64270 */
[----:B------:R-:W-:Y:S01]  /*5650*/  IMAD.X R5, R5, 0x1, R3, P5 ;  /* 0x0000000105057824 */ /* 0x000fe200028e0603 */
[----:B------:R-:W-:Y:S01]  /*5660*/  ISETP.GT.AND P0, PT, R14, 0x9, PT ;  /* 0x000000090e00780c */ /* 0x000fe20003f04270 */
[-C--:B------:R-:W-:Y:S01]  /*5670*/  FMUL R33, R33, R88.reuse ;  /* 0x0000005821217220 */ /* 0x080fe20000400000 */
[----:B------:R-:W-:Y:S01]  /*5680*/  ISETP.GT.AND P4, PT, R0, RZ, P1 ;  /* 0x000000ff0000720c */ /* 0x000fe20000f84270 */
[-C--:B------:R-:W-:Y:S01]  /*5690*/  FMUL R34, R34, R88.reuse ;  /* 0x0000005822227220 */ /* 0x080fe20000400000 */
[----:B------:R-:W-:Y:S01]  /*56a0*/  ISETP.GT.AND P5, PT, R0, RZ, P0 ;  /* 0x000000ff0000720c */ /* 0x000fe200007a4270 */
[----:B------:R-:W-:Y:S01]  /*56b0*/  FMUL R35, R35, R88 ;  /* 0x0000005823237220 */ /* 0x000fe20000400000 */
[----:B------:R-:W-:Y:S01]  /*56c0*/  F2FP.F16.F32.PACK_AB R26, RZ, R26 ;  /* 0x0000001aff1a723e */ /* 0x000fe200000000ff */
[-C--:B------:R-:W-:Y:S01]  /*56d0*/  FMUL R36, R36, R88.reuse ;  /* 0x0000005824247220 */ /* 0x080fe20000400000 */
[----:B------:R-:W-:Y:S01]  /*56e0*/  F2FP.F16.F32.PACK_AB R27, RZ, R27 ;  /* 0x0000001bff1b723e */ /* 0x000fe200000000ff */
[----:B------:R-:W-:Y:S01]  /*56f0*/  FMUL R37, R37, R88 ;  /* 0x0000005825257220 */ /* 0x000fe20000400000 */
[----:B------:R-:W-:Y:S01]  /*5700*/  F2FP.F16.F32.PACK_AB R28, RZ, R28 ;  /* 0x0000001cff1c723e */ /* 0x000fe200000000ff */
[----:B------:R-:W-:Y:S01]  /*5710*/  @P2 STG.E.U16 desc[UR54][R4.64], R26 ;  /* 0x0000001a04002986 */ /* 0x000fe2000c101536 */
[----:B------:R-:W-:Y:S01]  /*5720*/  ISETP.GT.AND P1, PT, R0, 0x8, P1 ;  /* 0x000000080000780c */ /* 0x000fe20000f24270 */
[-C--:B------:R-:W-:Y:S01]  /*5730*/  FMUL R38, R38, R88.reuse ;  /* 0x0000005826267220 */ /* 0x080fe20000400000 */
[----:B------:R-:W-:Y:S01]  /*5740*/  F2FP.F16.F32.PACK_AB R29, RZ, R29 ;  /* 0x0000001dff1d723e */ /* 0x000fe200000000ff */
[----:B------:R-:W-:Y:S01]  /*5750*/  @P3 STG.E.U16 desc[UR54][R4.64+0x2], R27 ;  /* 0x0000021b04003986 */ /* 0x000fe2000c101536 */
[----:B------:R-:W-:Y:S01]  /*5760*/  ISETP.GT.AND P3, PT, R14, 0x10, PT ;  /* 0x000000100e00780c */ /* 0x000fe20003f64270 */
[-C--:B------:R-:W-:Y:S01]  /*5770*/  FMUL R39, R39, R88.reuse ;  /* 0x0000005827277220 */ /* 0x080fe20000400000 */
[----:B------:R-:W-:Y:S01]  /*5780*/  ISETP.GT.AND P2, PT, R0, 0x8, P0 ;  /* 0x000000080000780c */ /* 0x000fe20000744270 */
[----:B------:R-:W-:Y:S01]  /*5790*/  @P4 STG.E.U16 desc[UR54][R2.64+0x10], R28 ;  /* 0x0000101c02004986 */ /* 0x000fe2000c101536 */
[----:B------:R-:W-:Y:S01]  /*57a0*/  ISETP.GT.AND P0, PT, R14, 0x11, PT ;  /* 0x000000110e00780c */ /* 0x000fe20003f04270 */
[-C--:B------:R-:W-:Y:S01]  /*57b0*/  FMUL R40, R40, R88.reuse ;  /* 0x0000005828287220 */ /* 0x080fe20000400000 */
[C---:B------:R-:W-:Y:S01]  /*57c0*/  ISETP.GT.AND P4, PT, R0.reuse, RZ, P3 ;  /* 0x000000ff0000720c */ /* 0x040fe20001f84270 */
[----:B------:R-:W-:Y:S01]  /*57d0*/  @P5 STG.E.U16 desc[UR54][R2.64+0x12], R29 ;  /* 0x0000121d02005986 */ /* 0x000fe2000c101536 */
        /* <DEDUP_REMOVED lines=153> */
[----:B------:R-:W-:Y:S01]  /*6170*/  FMUL R87, R87, R88 ;  /* 0x0000005857577220 */ /* 0x000fe20000400000 */
[----:B------:R-:W-:Y:S01]  /*6180*/  ISETP.GT.AND P2, PT, R0, 0x8, P0 ;  /* 0x000000080000780c */ /* 0x000fe20000744270 */
[----:B------:R-:W-:Y:S01]  /*6190*/  @P4 STG.E.U16 desc[UR54][R2.64+0x90], R60 ;  /* 0x0000903c02004986 */ /* 0x000fe2000c101536 */
[----:B------:R-:W-:-:S02]  /*61a0*/  ISETP.GT.AND P0, PT, R14, 0x51, PT ;  /* 0x000000510e00780c */ /* 0x000fc40003f04270 */
[C---:B------:R-:W-:Y:S01]  /*61b0*/  ISETP.GT.AND P4, PT, R0.reuse, RZ, P3 ;  /* 0x000000ff0000720c */ /* 0x040fe20001f84270 */
[----:B------:R-:W-:Y:S01]  /*61c0*/  @P5 STG.E.U16 desc[UR54][R2.64+0x92], R61 ;  /* 0x0000923d02005986 */ /* 0x000fe2000c101536 */
[C---:B------:R-:W-:Y:S02]  /*61d0*/  ISETP.GT.AND P5, PT, R0.reuse, RZ, P0 ;  /* 0x000000ff0000720c */ /* 0x040fe400007a4270 */
[----:B------:R-:W-:Y:S02]  /*61e0*/  F2FP.F16.F32.PACK_AB R62, RZ, R62 ;  /* 0x0000003eff3e723e */ /* 0x000fe400000000ff */
[----:B------:R-:W-:Y:S02]  /*61f0*/  F2FP.F16.F32.PACK_AB R63, RZ, R63 ;  /* 0x0000003fff3f723e */ /* 0x000fe400000000ff */
[----:B------:R-:W-:Y:S01]  /*6200*/  F2FP.F16.F32.PACK_AB R64, RZ, R64 ;  /* 0x00000040ff40723e */ /* 0x000fe200000000ff */
[----:B------:R-:W-:Y:S01]  /*6210*/  @P1 STG.E.U16 desc[UR54][R4.64+0x90], R62 ;  /* 0x0000903e04001986 */ /* 0x000fe2000c101536 */
[----:B------:R-:W-:-:S02]  /*6220*/  ISETP.GT.AND P1, PT, R0, 0x8, P3 ;  /* 0x000000080000780c */ /* 0x000fc40001f24270 */
[----:B------:R-:W-:Y:S01]  /*6230*/  F2FP.F16.F32.PACK_AB R65, RZ, R65 ;  /* 0x00000041ff41723e */ /* 0x000fe200000000ff */
[----:B------:R-:W-:Y:S01]  /*6240*/  @P2 STG.E.U16 desc[UR54][R4.64+0x92], R63 ;  /* 0x0000923f04002986 */ /* 0x000fe2000c101536 */
[----:B------:R-:W-:Y:S02]  /*6250*/  ISETP.GT.AND P2, PT, R14, 0x58, PT ;  /* 0x000000580e00780c */ /* 0x000fe40003f44270 */
[----:B------:R-:W-:Y:S01]  /*6260*/  ISETP.GT.AND P0, PT, R0, 0x8, P0 ;  /* 0x000000080000780c */ /* 0x000fe20000704270 */
[----:B------:R-:W-:Y:S01]  /*6270*/  @P4 STG.E.U16 desc[UR54][R2.64+0xa0], R64 ;  /* 0x0000a04002004986 */ /* 0x000fe2000c101536 */
[----:B------:R-:W-:Y:S02]  /*6280*/  ISETP.GT.AND P3, PT, R14, 0x59, PT ;  /* 0x000000590e00780c */ /* 0x000fe40003f64270 */
[C---:B------:R-:W-:Y:S01]  /*6290*/  ISETP.GT.AND P4, PT, R0.reuse, RZ, P2 ;  /* 0x000000ff0000720c */ /* 0x040fe20001784270 */
[----:B------:R-:W-:Y:S01]  /*62a0*/  @P5 STG.E.U16 desc[UR54][R2.64+0xa2], R65 ;  /* 0x0000a24102005986 */ /* 0x000fe2000c101536 */
[----:B------:R-:W-:-:S02]  /*62b0*/  ISETP.GT.AND P5, PT, R0, RZ, P3 ;  /* 0x000000ff0000720c */ /* 0x000fc40001fa4270 */
[----:B------:R-:W-:Y:S02]  /*62c0*/  F2FP.F16.F32.PACK_AB R66, RZ, R66 ;  /* 0x00000042ff42723e */ /* 0x000fe400000000ff */
[----:B------:R-:W-:Y:S02]  /*62d0*/  F2FP.F16.F32.PACK_AB R67, RZ, R67 ;  /* 0x00000043ff43723e */ /* 0x000fe400000000ff */
[----:B------:R-:W-:Y:S01]  /*62e0*/  F2FP.F16.F32.PACK_AB R68, RZ, R68 ;  /* 0x00000044ff44723e */ /* 0x000fe200000000ff */
[----:B------:R-:W-:Y:S01]  /*62f0*/  @P1 STG.E.U16 desc[UR54][R4.64+0xa0], R66 ;  /* 0x0000a04204001986 */ /* 0x000fe2000c101536 */
[C---:B------:R-:W-:Y:S02]  /*6300*/  ISETP.GT.AND P1, PT, R0.reuse, 0x8, P2 ;  /* 0x000000080000780c */ /* 0x040fe40001724270 */
[----:B------:R-:W-:Y:S01]  /*6310*/  F2FP.F16.F32.PACK_AB R69, RZ, R69 ;  /* 0x00000045ff45723e */ /* 0x000fe200000000ff */
[----:B------:R-:W-:Y:S01]  /*6320*/  @P0 STG.E.U16 desc[UR54][R4.64+0xa2], R67 ;  /* 0x0000a24304000986 */ /* 0x000fe2000c101536 */
[----:B------:R-:W-:-:S02]  /*6330*/  ISETP.GT.AND P2, PT, R0, 0x8, P3 ;  /* 0x000000080000780c */ /* 0x000fc40001f44270 */
[C---:B------:R-:W-:Y:S01]  /*6340*/  ISETP.GT.AND P3, PT, R14.reuse, 0x60, PT ;  /* 0x000000600e00780c */ /* 0x040fe20003f64270 */
[----:B------:R-:W-:Y:S01]  /*6350*/  @P4 STG.E.U16 desc[UR54][R2.64+0xb0], R68 ;  /* 0x0000b04402004986 */ /* 0x000fe2000c101536 */
[----:B------:R-:W-:Y:S02]  /*6360*/  ISETP.GT.AND P0, PT, R14, 0x61, PT ;  /* 0x000000610e00780c */ /* 0x000fe40003f04270 */
[C---:B------:R-:W-:Y:S01]  /*6370*/  ISETP.GT.AND P4, PT, R0.reuse, RZ, P3 ;  /* 0x000000ff0000720c */ /* 0x040fe20001f84270 */
[----:B------:R-:W-:Y:S01]  /*6380*/  @P5 STG.E.U16 desc[UR54][R2.64+0xb2], R69 ;  /* 0x0000b24502005986 */ /* 0x000fe2000c101536 */
[----:B------:R-:W-:Y:S02]  /*6390*/  ISETP.GT.AND P5, PT, R0, RZ, P0 ;  /* 0x000000ff0000720c */ /* 0x000fe400007a4270 */
[----:B------:R-:W-:Y:S02]  /*63a0*/  F2FP.F16.F32.PACK_AB R70, RZ, R70 ;  /* 0x00000046ff46723e */ /* 0x000fe400000000ff */
[----:B------:R-:W-:-:S02]  /*63b0*/  F2FP.F16.F32.PACK_AB R71, RZ, R71 ;  /* 0x00000047ff47723e */ /* 0x000fc400000000ff */
[----:B------:R-:W-:Y:S01]  /*63c0*/  F2FP.F16.F32.PACK_AB R72, RZ, R72 ;  /* 0x00000048ff48723e */ /* 0x000fe200000000ff */
[----:B------:R-:W-:Y:S01]  /*63d0*/  @P1 STG.E.U16 desc[UR54][R4.64+0xb0], R70 ;  /* 0x0000b04604001986 */ /* 0x000fe2000c101536 */
[----:B------:R-:W-:Y:S02]  /*63e0*/  F2FP.F16.F32.PACK_AB R73, RZ, R73 ;  /* 0x00000049ff49723e */ /* 0x000fe400000000ff */
[C---:B------:R-:W-:Y:S01]  /*63f0*/  ISETP.GT.AND P1, PT, R0.reuse, 0x8, P3 ;  /* 0x000000080000780c */ /* 0x040fe20001f24270 */
[----:B------:R-:W-:Y:S01]  /*6400*/  @P2 STG.E.U16 desc[UR54][R4.64+0xb2], R71 ;  /* 0x0000b24704002986 */ /* 0x000fe2000c101536 */
[----:B------:R-:W-:Y:S02]  /*6410*/  ISETP.GT.AND P0, PT, R0, 0x8, P0 ;  /* 0x000000080000780c */ /* 0x000fe40000704270 */
[----:B------:R-:W-:Y:S01]  /*6420*/  F2FP.F16.F32.PACK_AB R74, RZ, R74 ;  /* 0x0000004aff4a723e */ /* 0x000fe200000000ff */
[----:B------:R-:W-:Y:S01]  /*6430*/  @P4 STG.E.U16 desc[UR54][R2.64+0xc0], R72 ;  /* 0x0000c04802004986 */ /* 0x000fe2000c101536 */
[----:B------:R-:W-:-:S02]  /*6440*/  ISETP.GT.AND P4, PT, R14, 0x68, PT ;  /* 0x000000680e00780c */ /* 0x000fc40003f84270 */
[----:B------:R-:W-:Y:S01]  /*6450*/  F2FP.F16.F32.PACK_AB R75, RZ, R75 ;  /* 0x0000004bff4b723e */ /* 0x000fe200000000ff */
[----:B------:R-:W-:Y:S01]  /*6460*/  @P5 STG.E.U16 desc[UR54][R2.64+0xc2], R73 ;  /* 0x0000c24902005986 */ /* 0x000fe2000c101536 */
[----:B------:R-:W-:Y:S02]  /*6470*/  ISETP.GT.AND P5, PT, R14, 0x69, PT ;  /* 0x000000690e00780c */ /* 0x000fe40003fa4270 */
[C---:B------:R-:W-:Y:S01]  /*6480*/  ISETP.GT.AND P2, PT, R0.reuse, RZ, P4 ;  /* 0x000000ff0000720c */ /* 0x040fe20002744270 */
[----:B------:R-:W-:Y:S01]  /*6490*/  @P1 STG.E.U16 desc[UR54][R4.64+0xc0], R74 ;  /* 0x0000c04a04001986 */ /* 0x000fe2000c101536 */
[----:B------:R-:W-:Y:S02]  /*64a0*/  ISETP.GT.AND P6, PT, R0, RZ, P5 ;  /* 0x000000ff0000720c */ /* 0x000fe40002fc4270 */
[----:B------:R-:W-:Y:S01]  /*64b0*/  F2FP.F16.F32.PACK_AB R76, RZ, R76 ;  /* 0x0000004cff4c723e */ /* 0x000fe200000000ff */
[----:B------:R-:W-:Y:S01]  /*64c0*/  @P0 STG.E.U16 desc[UR54][R4.64+0xc2], R75 ;  /* 0x0000c24b04000986 */ /* 0x000fe2000c101536 */
[----:B------:R-:W-:-:S02]  /*64d0*/  F2FP.F16.F32.PACK_AB R77, RZ, R77 ;  /* 0x0000004dff4d723e */ /* 0x000fc400000000ff */
[----:B------:R-:W-:Y:S02]  /*64e0*/  ISETP.GT.AND P3, PT, R14, 0x70, PT ;  /* 0x000000700e00780c */ /* 0x000fe40003f64270 */
[----:B------:R-:W-:Y:S02]  /*64f0*/  ISETP.GT.AND P4, PT, R0, 0x8, P4 ;  /* 0x000000080000780c */ /* 0x000fe40002784270 */
[----:B------:R-:W-:Y:S01]  /*6500*/  F2FP.F16.F32.PACK_AB R78, RZ, R78 ;  /* 0x0000004eff4e723e */ /* 0x000fe200000000ff */
[----:B------:R-:W-:Y:S01]  /*6510*/  @P2 STG.E.U16 desc[UR54][R2.64+0xd0], R76 ;  /* 0x0000d04c02002986 */ /* 0x000fe2000c101536 */
[----:B------:R-:W-:Y:S02]  /*6520*/  ISETP.GT.AND P2, PT, R14, 0x71, PT ;  /* 0x000000710e00780c */ /* 0x000fe40003f44270 */
[----:B------:R-:W-:Y:S01]  /*6530*/  F2FP.F16.F32.PACK_AB R79, RZ, R79 ;  /* 0x0000004fff4f723e */ /* 0x000fe200000000ff */
[----:B------:R-:W-:Y:S01]  /*6540*/  @P6 STG.E.U16 desc[UR54][R2.64+0xd2], R77 ;  /* 0x0000d24d02006986 */ /* 0x000fe2000c101536 */
[----:B------:R-:W-:-:S02]  /*6550*/  ISETP.GT.AND P6, PT, R0, 0x8, P5 ;  /* 0x000000080000780c */ /* 0x000fc40002fc4270 */
[----:B------:R-:W-:Y:S02]  /*6560*/  ISETP.GT.AND P5, PT, R0, RZ, P3 ;  /* 0x000000ff0000720c */ /* 0x000fe40001fa4270 */
[----:B------:R-:W-:Y:S01]  /*6570*/  F2FP.F16.F32.PACK_AB R80, RZ, R80 ;  /* 0x00000050ff50723e */ /* 0x000fe200000000ff */
[----:B------:R-:W-:Y:S01]  /*6580*/  @P4 STG.E.U16 desc[UR54][R4.64+0xd0], R78 ;  /* 0x0000d04e04004986 */ /* 0x000fe2000c101536 */
[C---:B------:R-:W-:Y:S02]  /*6590*/  ISETP.GT.AND P1, PT, R14.reuse, 0x78, PT ;  /* 0x000000780e00780c */ /* 0x040fe40003f24270 */
[----:B------:R-:W-:Y:S02]  /*65a0*/  ISETP.GT.AND P0, PT, R14, 0x79, PT ;  /* 0x000000790e00780c */ /* 0x000fe40003f04270 */
[C---:B------:R-:W-:Y:S02]  /*65b0*/  ISETP.GT.AND P4, PT, R0.reuse, RZ, P2 ;  /* 0x000000ff0000720c */ /* 0x040fe40001784270 */
[C---:B------:R-:W-:Y:S01]  /*65c0*/  ISETP.GT.AND P3, PT, R0.reuse, 0x8, P3 ;  /* 0x000000080000780c */ /* 0x040fe20001f64270 */
[----:B------:R-:W-:Y:S01]  /*65d0*/  @P6 STG.E.U16 desc[UR54][R4.64+0xd2], R79 ;  /* 0x0000d24f04006986 */ /* 0x000fe2000c101536 */
[----:B------:R-:W-:-:S02]  /*65e0*/  ISETP.GT.AND P2, PT, R0, 0x8, P2 ;  /* 0x000000080000780c */ /* 0x000fc40001744270 */
[C---:B------:R-:W-:Y:S01]  /*65f0*/  ISETP.GT.AND P6, PT, R0.reuse, RZ, P0 ;  /* 0x000000ff0000720c */ /* 0x040fe200007c4270 */
[----:B------:R-:W-:Y:S01]  /*6600*/  @P5 STG.E.U16 desc[UR54][R2.64+0xe0], R80 ;  /* 0x0000e05002005986 */ /* 0x000fe2000c101536 */
[C---:B------:R-:W-:Y:S02]  /*6610*/  ISETP.GT.AND P5, PT, R0.reuse, RZ, P1 ;  /* 0x000000ff0000720c */ /* 0x040fe40000fa4270 */
[C---:B------:R-:W-:Y:S02]  /*6620*/  ISETP.GT.AND P1, PT, R0.reuse, 0x8, P1 ;  /* 0x000000080000780c */ /* 0x040fe40000f24270 */
[----:B------:R-:W-:Y:S02]  /*6630*/  F2FP.F16.F32.PACK_AB R81, RZ, R81 ;  /* 0x00000051ff51723e */ /* 0x000fe400000000ff */
[----:B------:R-:W-:Y:S02]  /*6640*/  F2FP.F16.F32.PACK_AB R82, RZ, R82 ;  /* 0x00000052ff52723e */ /* 0x000fe400000000ff */
[----:B------:R-:W-:Y:S01]  /*6650*/  F2FP.F16.F32.PACK_AB R83, RZ, R83 ;  /* 0x00000053ff53723e */ /* 0x000fe200000000ff */
[----:B------:R-:W-:Y:S01]  /*6660*/  @P4 STG.E.U16 desc[UR54][R2.64+0xe2], R81 ;  /* 0x0000e25102004986 */ /* 0x000fe2000c101536 */
[----:B------:R-:W-:-:S02]  /*6670*/  ISETP.GT.AND P0, PT, R0, 0x8, P0 ;  /* 0x000000080000780c */ /* 0x000fc40000704270 */
[----:B------:R-:W-:Y:S01]  /*6680*/  F2FP.F16.F32.PACK_AB R84, RZ, R84 ;  /* 0x00000054ff54723e */ /* 0x000fe200000000ff */
[----:B------:R-:W-:Y:S01]  /*6690*/  @P3 STG.E.U16 desc[UR54][R4.64+0xe0], R82 ;  /* 0x0000e05204003986 */ /* 0x000fe2000c101536 */
[----:B------:R-:W-:Y:S02]  /*66a0*/  F2FP.F16.F32.PACK_AB R85, RZ, R85 ;  /* 0x00000055ff55723e */ /* 0x000fe400000000ff */
[----:B------:R-:W-:Y:S01]  /*66b0*/  F2FP.F16.F32.PACK_AB R86, RZ, R86 ;  /* 0x00000056ff56723e */ /* 0x000fe200000000ff */
[----:B------:R-:W-:Y:S01]  /*66c0*/  @P2 STG.E.U16 desc[UR54][R4.64+0xe2], R83 ;  /* 0x0000e25304002986 */ /* 0x000fe2000c101536 */
[----:B------:R-:W-:-:S03]  /*66d0*/  F2FP.F16.F32.PACK_AB R87, RZ, R87 ;  /* 0x00000057ff57723e */ /* 0x000fc600000000ff */
[----:B------:R-:W-:Y:S04]  /*66e0*/  @P5 STG.E.U16 desc[UR54][R2.64+0xf0], R84 ;  /* 0x0000f05402005986 */ /* 0x000fe8000c101536 */
[----:B------:R0:W-:Y:S02]  /*66f0*/  @P6 STG.E.U16 desc[UR54][R2.64+0xf2], R85 ;  /* 0x0000f25502006986 */ /* 0x0001e4000c101536 */
[----:B0-----:R-:W-:Y:S02]  /*6700*/  @P1 IMAD.MOV.U32 R2, RZ, RZ, R4 ;  /* 0x000000ffff021224 */ /* 0x001fe400078e0004 */
[----:B------:R-:W-:-:S05]  /*6710*/  @P1 IMAD.MOV.U32 R3, RZ, RZ, R5 ;  /* 0x000000ffff031224 */ /* 0x000fca00078e0005 */
[----:B------:R0:W-:Y:S04]  /*6720*/  @P1 STG.E.U16 desc[UR54][R2.64+0xf0], R86 ;  /* 0x0000f05602001986 */ /* 0x0001e8000c101536 */
[----:B------:R0:W-:Y:S02]  /*6730*/  @P0 STG.E.U16 desc[UR54][R4.64+0xf2], R87 ;  /* 0x0000f25704000986 */ /* 0x0001e4000c101536 */
.L_x_161:
[----:B------:R-:W-:Y:S05]  /*6740*/  BSYNC B0 ;  /* 0x0000000000007941 */ /* 0x000fea0003800000 */
.L_x_35:
[----:B0-----:R-:W-:Y:S01]  /*6750*/  IMAD.U32 R2, RZ, RZ, UR52 ;  /* 0x00000034ff027e24 */ /* 0x001fe2000f8e00ff */
[----:B------:R-:W-:Y:S01]  /*6760*/  ULDC.64 UR4, c[0x0][0x650] ;  /* 0x0001940000047ab9 */ /* 0x000fe20000000a00 */
[----:B------:R-:W-:Y:S01]  /*6770*/  IMAD.U32 R3, RZ, RZ, UR53 ;  /* 0x00000035ff037e24 */ /* 0x000fe2000f8e00ff */
[----:B------:R0:W-:Y:S01]  /*6780*/  SYNCS.ARRIVE.TRANS64.A1T0 RZ, [R98+UR50], RZ ;  /* 0x000000ff62ff79a7 */ /* 0x0001e20008100032 */
[----:B------:R-:W-:Y:S01]  /*6790*/  PRMT R0, RZ, 0x7610, R0 ;  /* 0x00007610ff007816 */ /* 0x000fe20000000000 */
[----:B------:R-:W-:Y:S01]  /*67a0*/  IMAD.MOV.U32 R18, RZ, RZ, -0x1 ;  /* 0xffffffffff127424 */ /* 0x000fe200078e00ff */
[----:B------:R-:W-:Y:S01]  /*67b0*/  LEA R16, P0, R2, R16, 0x1 ;  /* 0x0000001002107211 */ /* 0x000fe200078008ff */
[----:B------:R-:W-:Y:S02]  /*67c0*/  IMAD.MOV.U32 R2, RZ, RZ, -0x1 ;  /* 0xffffffffff027424 */ /* 0x000fe400078e00ff */
[----:B------:R-:W-:Y:S01]  /*67d0*/  IMAD.MOV.U32 R19, RZ, RZ, -0x1 ;  /* 0xffffffffff137424 */ /* 0x000fe200078e00ff */
[----:B------:R-:W-:-:S02]  /*67e0*/  IADD3.X R17, R17, UR41, RZ, P0, !PT ;  /* 0x0000002911117c10 */ /* 0x000fc400087fe4ff */
[----:B------:R-:W-:-:S04]  /*67f0*/  ISETP.GE.U32.AND P0, PT, R16, UR4, PT ;  /* 0x0000000410007c0c */ /* 0x000fc8000bf06070 */
[----:B------:R-:W-:-:S13]  /*6800*/  ISETP.GE.U32.AND.EX P0, PT, R17, UR5, PT, P0 ;  /* 0x0000000511007c0c */ /* 0x000fda000bf06100 */
[----:B0-----:R-:W-:Y:S05]  /*6810*/  @P0 BRA `(.L_x_162) ;  /* 0x0000000400700947 */ /* 0x001fea0003800000 */
[----:B------:R-:W0:Y:S01]  /*6820*/  S2UR UR7, SR_CTAID.X ;  /* 0x00000000000779c3 */ /* 0x000e220000002500 */
[----:B------:R-:W-:Y:S01]  /*6830*/  ULDC.64 UR4, c[0x0][0x628] ;  /* 0x00018a0000047ab9 */ /* 0x000fe20000000a00 */
[----:B------:R-:W-:Y:S01]  /*6840*/  ULDC UR6, c[0x0][0x150] ;  /* 0x0000540000067ab9 */ /* 0x000fe20000000800 */
[----:B------:R-:W-:Y:S01]  /*6850*/  ISETP.NE.U32.AND P0, PT, RZ, UR4, PT ;  /* 0x00000004ff007c0c */ /* 0x000fe2000bf05070 */
[----:B------:R-:W-:Y:S01]  /*6860*/  ULDC UR15, c[0x0][0x630] ;  /* 0x00018c00000f7ab9 */ /* 0x000fe20000000800 */
[C---:B------:R-:W-:Y:S02]  /*6870*/  R2UR UR17, R16.reuse ;  /* 0x00000000101172ca */ /* 0x040fe400000e0000 */
[----:B------:R-:W-:Y:S01]  /*6880*/  ISETP.NE.AND.EX P0, PT, RZ, UR5, PT, P0 ;  /* 0x00000005ff007c0c */ /* 0x000fe2000bf05300 */
[----:B------:R-:W1:Y:S01]  /*6890*/  S2UR UR16, SR_CTAID.Y ;  /* 0x00000000001079c3 */ /* 0x000e620000002600 */
[----:B------:R-:W-:Y:S02]  /*68a0*/  R2UR UR12, R16 ;  /* 0x00000000100c72ca */ /* 0x000fe400000e0000 */
[----:B------:R-:W-:-:S02]  /*68b0*/  R2UR UR13, R17 ;  /* 0x00000000110d72ca */ /* 0x000fc400000e0000 */
[----:B0-----:R-:W-:-:S05]  /*68c0*/  I2FP.F32.U32 R0, UR7 ;  /* 0x0000000700007c45 */ /* 0x001fca0008201000 */
[----:B------:R-:W-:Y:S01]  /*68d0*/  FMUL R0, R0, UR6 ;  /* 0x0000000600007c20 */ /* 0x000fe20008400000 */
[----:B------:R-:W-:Y:S01]  /*68e0*/  ULDC UR6, c[0x0][0x154] ;  /* 0x0000550000067ab9 */ /* 0x000fe20000000800 */
[----:B-1----:R-:W-:-:S04]  /*68f0*/  I2FP.F32.U32 R2, UR16 ;  /* 0x0000001000027c45 */ /* 0x002fc80008201000 */
[----:B------:R-:W0:Y:S01]  /*6900*/  F2I.U32.TRUNC.NTZ R0, R0 ;  /* 0x0000000000007305 */ /* 0x000e22000020f000 */
[----:B------:R-:W-:Y:S01]  /*6910*/  FMUL R2, R2, UR6 ;  /* 0x0000000602027c20 */ /* 0x000fe20008400000 */
[----:B------:R-:W-:Y:S06]  /*6920*/  @!P0 BRA `(.L_x_163) ;  /* 0x0000000000308947 */ /* 0x000fec0003800000 */
        /* <DEDUP_REMOVED lines=12> */
.L_x_163:
[----:B------:R-:W-:Y:S01]  /*69f0*/  USHF.R.U64 UR6, UR12, UR15, UR13 ;  /* 0x0000000f0c067299 */ /* 0x000fe2000800120d */
[----:B------:R-:W-:Y:S01]  /*6a00*/  R2UR UR5, R17 ;  /* 0x00000000110572ca */ /* 0x000fe200000e0000 */
[----:B------:R-:W-:Y:S01]  /*6a10*/  USHF.R.U32.HI UR4, URZ, UR15, UR13 ;  /* 0x0000000f3f047299 */ /* 0x000fe2000801160d */
[----:B------:R-:W1:Y:S01]  /*6a20*/  F2I.U32.TRUNC.NTZ R2, R2 ;  /* 0x0000000200027305 */ /* 0x000e62000020f000 */
[----:B------:R-:W-:Y:S01]  /*6a30*/  UIADD3 UR9, UP0, URZ, -UR6, URZ ;  /* 0x800000063f097290 */ /* 0x000fe2000ff1e03f */
[----:B------:R-:W-:Y:S01]  /*6a40*/  ULDC.64 UR10, c[0x0][0x620] ;  /* 0x00018800000a7ab9 */ /* 0x000fe20000000a00 */
[----:B------:R-:W-:Y:S02]  /*6a50*/  ULDC UR14, c[0x0][0x608] ;  /* 0x00018200000e7ab9 */ /* 0x000fe40000000800 */
[----:B------:R-:W-:Y:S01]  /*6a60*/  UIADD3.X UR4, URZ, ~UR4, URZ, UP0, !UPT ;  /* 0x800000043f047290 */ /* 0x000fe200087fe43f */
[----:B------:R-:W-:Y:S01]  /*6a70*/  ULDC UR15, c[0x0][0x658] ;  /* 0x00019600000f7ab9 */ /* 0x000fe20000000800 */
[----:B------:R-:W-:-:S02]  /*6a80*/  ULDC UR12, c[0x0][0x144] ;  /* 0x00005100000c7ab9 */ /* 0x000fc40000000800 */
[----:B------:R-:W-:Y:S01]  /*6a90*/  UIMAD UR8, UR4, UR10, URZ ;  /* 0x0000000a040872a4 */ /* 0x000fe2000f8e023f */
[----:B------:R-:W-:Y:S02]  /*6aa0*/  ULDC UR22, c[0x0][0x148] ;  /* 0x0000520000167ab9 */ /* 0x000fe40000000800 */
[----:B------:R-:W-:Y:S01]  /*6ab0*/  UMOV UR4, UR17 ;  /* 0x0000001100047c82 */ /* 0x000fe20008000000 */
[----:B------:R-:W-:Y:S02]  /*6ac0*/  UIMAD UR8, UR9, UR11, UR8 ;  /* 0x0000000b090872a4 */ /* 0x000fe4000f8e0208 */
[----:B------:R-:W-:Y:S01]  /*6ad0*/  UIMAD.WIDE.U32 UR4, UR9, UR10, UR4 ;  /* 0x0000000a090472a5 */ /* 0x000fe2000f8e0004 */
[----:B0-----:R-:W-:Y:S01]  /*6ae0*/  R2UR UR9, R0 ;  /* 0x00000000000972ca */ /* 0x001fe200000e0000 */
[----:B------:R-:W-:Y:S01]  /*6af0*/  ULDC UR20, c[0x0][0x648] ;  /* 0x0001920000147ab9 */ /* 0x000fe20000000800 */
[----:B-1----:R-:W-:Y:S01]  /*6b00*/  R2UR UR13, R2 ;  /* 0x00000000020d72ca */ /* 0x002fe200000e0000 */
[----:B------:R-:W-:Y:S01]  /*6b10*/  UIADD3 UR8, UR5, UR8, URZ ;  /* 0x0000000805087290 */ /* 0x000fe2000fffe03f */
[----:B------:R-:W-:-:S02]  /*6b20*/  ULDC UR21, c[0x0][0x638] ;  /* 0x00018e0000157ab9 */ /* 0x000fc40000000800 */
[----:B------:R-:W-:Y:S02]  /*6b30*/  ULDC UR5, c[0x0][0x618] ;  /* 0x0001860000057ab9 */ /* 0x000fe40000000800 */
[----:B------:R-:W-:Y:S02]  /*6b40*/  USHF.R.U64 UR10, UR4, UR5, UR8 ;  /* 0x00000005040a7299 */ /* 0x000fe40008001208 */
[----:B------:R-:W-:-:S03]  /*6b50*/  USHF.R.U32.HI UR8, URZ, UR5, UR8 ;  /* 0x000000053f087299 */ /* 0x000fc60008011608 */
[----:B------:R-:W-:Y:S01]  /*6b60*/  ULDC.64 UR4, c[0x0][0x640] ;  /* 0x0001900000047ab9 */ /* 0x000fe20000000a00 */
[----:B------:R-:W-:Y:S01]  /*6b70*/  USHF.R.U64 UR11, UR10, UR14, UR8 ;  /* 0x0000000e0a0b7299 */ /* 0x000fe20008001208 */
[----:B------:R-:W-:Y:S01]  /*6b80*/  ISETP.NE.U32.AND P0, PT, RZ, UR4, PT ;  /* 0x00000004ff007c0c */ /* 0x000fe2000bf05070 */
[----:B------:R-:W-:Y:S02]  /*6b90*/  USHF.R.U32.HI UR8, URZ, UR14, UR8 ;  /* 0x0000000e3f087299 */ /* 0x000fe40008011608 */
[----:B------:R-:W-:Y:S01]  /*6ba0*/  UIADD3 UR9, -UR9, URZ, URZ ;  /* 0x0000003f09097290 */ /* 0x000fe2000fffe13f */
[----:B------:R-:W-:Y:S01]  /*6bb0*/  ISETP.NE.AND.EX P0, PT, RZ, UR5, PT, P0 ;  /* 0x00000005ff007c0c */ /* 0x000fe2000bf05300 */
[----:B------:R-:W-:Y:S02]  /*6bc0*/  USHF.R.U64 UR17, UR11, UR15, UR8 ;  /* 0x0000000f0b117299 */ /* 0x000fe40008001208 */
[----:B------:R-:W-:Y:S02]  /*6bd0*/  UIADD3 UR18, -UR13, URZ, URZ ;  /* 0x0000003f0d127290 */ /* 0x000fe4000fffe13f */
[----:B------:R-:W-:-:S02]  /*6be0*/  USHF.R.U32.HI UR15, URZ, UR15, UR8 ;  /* 0x0000000f3f0f7299 */ /* 0x000fc40008011608 */
[----:B------:R-:W-:Y:S01]  /*6bf0*/  UIMAD UR19, UR12, UR9, UR7 ;  /* 0x000000090c1372a4 */ /* 0x000fe2000f8e0207 */
[----:B------:R-:W-:-:S05]  /*6c00*/  UMOV UR14, UR17 ;  /* 0x00000011000e7c82 */ /* 0x000fca0008000000 */
[----:B------:R-:W-:Y:S06]  /*6c10*/  @!P0 BRA `(.L_x_164) ;  /* 0x0000000000288947 */ /* 0x000fec0003800000 */
        /* <DEDUP_REMOVED lines=10> */
.L_x_164:
[----:B------:R-:W-:Y:S01]  /*6cc0*/  UISETP.NE.AND UP0, UPT, UR38, URZ, UPT ;  /* 0x0000003f2600728c */ /* 0x000fe2000bf05270 */
[----:B------:R-:W-:Y:S01]  /*6cd0*/  IMAD.MOV.U32 R0, RZ, RZ, 0x1 ;  /* 0x00000001ff007424 */ /* 0x000fe200078e00ff */
[----:B------:R-:W-:Y:S01]  /*6ce0*/  USHF.R.U64 UR5, UR14, UR20, UR15 ;  /* 0x000000140e057299 */ /* 0x000fe2000800120f */
[----:B------:R-:W-:Y:S01]  /*6cf0*/  IMAD.U32 R19, RZ, RZ, UR6 ;  /* 0x00000006ff137e24 */ /* 0x000fe2000f8e00ff */
[----:B------:R-:W-:Y:S02]  /*6d00*/  ULOP3.LUT UR4, UR11, UR47, URZ, 0xc0, !UPT ;  /* 0x0000002f0b047292 */ /* 0x000fe4000f8ec03f */
[----:B------:R-:W-:Y:S02]  /*6d10*/  UIADD3 UR7, -UR5, URZ, URZ ;  /* 0x0000003f05077290 */ /* 0x000fe4000fffe13f */
[----:B------:R-:W-:Y:S02]  /*6d20*/  UIMAD UR4, UR44, UR5, UR4 ;  /* 0x000000052c0472a4 */ /* 0x000fe4000f8e0204 */
[----:B------:R-:W-:-:S02]  /*6d30*/  ULOP3.LUT UR10, UR10, UR43, URZ, 0xc0, !UPT ;  /* 0x0000002b0a0a7292 */ /* 0x000fc4000f8ec03f */
[----:B------:R-:W-:Y:S02]  /*6d40*/  @UP0 UIMAD UR19, UR22, UR18, UR16 ;  /* 0x00000012161302a4 */ /* 0x000fe4000f8e0210 */
[----:B------:R-:W-:Y:S01]  /*6d50*/  UIMAD UR5, UR7, UR21, UR17 ;  /* 0x00000015070572a4 */ /* 0x000fe2000f8e0211 */
[----:B------:R-:W-:Y:S02]  /*6d60*/  ULDC UR8, c[0x0][0x600] ;  /* 0x0001800000087ab9 */ /* 0x000fe40000000800 */
[----:B------:R-:W-:Y:S01]  /*6d70*/  ULDC UR7, c[0x0][0x610] ;  /* 0x0001840000077ab9 */ /* 0x000fe20000000800 */
[----:B------:R-:W-:Y:S02]  /*6d80*/  UIMAD UR5, UR5, UR8, UR10 ;  /* 0x00000008050572a4 */ /* 0x000fe4000f8e020a */
[----:B------:R-:W-:-:S04]  /*6d90*/  UIMAD UR4, UR4, UR7, UR19 ;  /* 0x00000007040472a4 */ /* 0x000fc8000f8e0213 */
[----:B------:R-:W-:Y:S02]  /*6da0*/  USEL UR7, UR5, UR4, !UP0 ;  /* 0x0000000405077287 */ /* 0x000fe4000c000000 */
[----:B------:R-:W-:-:S04]  /*6db0*/  USEL UR4, UR4, UR5, !UP0 ;  /* 0x0000000504047287 */ /* 0x000fc8000c000000 */
[----:B------:R-:W-:Y:S02]  /*6dc0*/  IMAD.U32 R2, RZ, RZ, UR7 ;  /* 0x00000007ff027e24 */ /* 0x000fe4000f8e00ff */
[----:B------:R-:W-:-:S07]  /*6dd0*/  IMAD.U32 R18, RZ, RZ, UR4 ;  /* 0x00000004ff127e24 */ /* 0x000fce000f8e00ff */
.L_x_162:
[----:B------:R-:W-:Y:S01]  /*6de0*/  UIADD3 UR45, UR36, UR45, URZ ;  /* 0x0000002d242d7290 */ /* 0x000fe2000fffe03f */
[----:B------:R-:W-:Y:S02]  /*6df0*/  LOP3.LUT P0, RZ, R0, 0xff, RZ, 0xc0, !PT ;  /* 0x000000ff00ff7812 */ /* 0x000fe4000780c0ff */
[----:B------:R-:W-:Y:S01]  /*6e00*/  LOP3.LUT R100, R100, 0x1, RZ, 0x3c, !PT ;  /* 0x0000000164647812 */ /* 0x000fe200078e3cff */
[----:B------:R-:W-:Y:S02]  /*6e10*/  USHF.R.U32.HI UR4, URZ, 0x2, UR45 ;  /* 0x000000023f047899 */ /* 0x000fe4000801162d */
[----:B------:R-:W-:Y:S02]  /*6e20*/  UISETP.GT.U32.AND UP0, UPT, UR45, 0x3, UPT ;  /* 0x000000032d00788c */ /* 0x000fe4000bf04070 */
[----:B------:R-:W-:Y:S02]  /*6e30*/  ULOP3.LUT UR4, UR4, 0x1, URZ, 0xc0, !UPT ;  /* 0x0000000104047892 */ /* 0x000fe4000f8ec03f */
[----:B------:R-:W-:-:S02]  /*6e40*/  UISETP.LT.U32.AND UP0, UPT, UR36, 0x4, UP0 ;  /* 0x000000042400788c */ /* 0x000fc40008701070 */
[----:B------:R-:W-:Y:S02]  /*6e50*/  UISETP.NE.U32.AND UP1, UPT, UR4, 0x1, UPT ;  /* 0x000000010400788c */ /* 0x000fe4000bf25070 */
[----:B------:R-:W-:Y:S02]  /*6e60*/  USEL UR5, URZ, 0x1, !UP0 ;  /* 0x000000013f057887 */ /* 0x000fe4000c000000 */
[----:B------:R-:W-:Y:S02]  /*6e70*/  UISETP.GT.U32.AND UP1, UPT, UR36, 0x3, !UP1 ;  /* 0x000000032400788c */ /* 0x000fe4000cf24070 */
[----:B------:R-:W-:Y:S02]  /*6e80*/  ULOP3.LUT UR45, UR45, 0x3, URZ, 0xc0, !UPT ;  /* 0x000000032d2d7892 */ /* 0x000fe4000f8ec03f */
[----:B------:R-:W-:-:S04]  /*6e90*/  USEL UR4, URZ, 0x1, !UP1 ;  /* 0x000000013f047887 */ /* 0x000fc8000c800000 */
[----:B------:R-:W-:Y:S01]  /*6ea0*/  ULOP3.LUT UR48, UR4, UR48, UR5, 0x96, !UPT ;  /* 0x0000003004307292 */ /* 0x000fe2000f8e9605 */
[----:B------:R-:W-:Y:S11]  /*6eb0*/  @P0 BRA `(.L_x_165) ;  /* 0xffffffa800680947 */ /* 0x000ff6000383ffff */
[----:B------:R-:W-:Y:S05]  /*6ec0*/  EXIT ;  /* 0x000000000000794d */ /* 0x000fea0003800000 */
.L_x_16:
[----:B------:R-:W-:-:S08]  /*6ed0*/  ISETP.NE.AND P0, PT, RZ, UR6, PT ;  /* 0x00000006ff007c0c */ /* 0x000fd0000bf05270 */
[----:B------:R-:W0:-:S00]  /*6ee0*/  USETMAXREG.DEALLOC.CTAPOOL 0x28 ;  /* 0x00000028000079c8 */ /* 0x000e0000080e0500 */
[----:B------:R-:W-:Y:S05]  /*6ef0*/  @P0 EXIT ;  /* 0x000000000000094d */ /* 0x000fea0003800000 */
[----:B0-----:R-:W-:Y:S01]  /*6f00*/  LOP3.LUT P0, RZ, R4, 0xff, RZ, 0xc0, !PT ;  /* 0x000000ff04ff7812 */ /* 0x001fe2000780c0ff */
[----:B------:R-:W-:Y:S02]  /*6f10*/  IMAD.MOV.U32 R9, RZ, RZ, 0x1 ;  /* 0x00000001ff097424 */ /* 0x000fe400078e00ff */
[----:B------:R-:W-:-:S10]  /*6f20*/  IMAD.MOV.U32 R8, RZ, RZ, RZ ;  /* 0x000000ffff087224 */ /* 0x000fd400078e00ff */
[----:B------:R-:W-:Y:S05]  /*6f30*/  @!P0 BRA `(.L_x_166) ;  /* 0x0000000c00a08947 */ /* 0x000fea0003800000 */
[----:B------:R-:W0:Y:S01]  /*6f40*/  S2UR UR5, SR_CgaCtaId ;  /* 0x00000000000579c3 */ /* 0x000e220000008800 */
[----:B------:R-:W-:Y:S01]  /*6f50*/  UMOV UR7, 0x1 ;  /* 0x0000000100077882 */ /* 0x000fe20000000000 */
[----:B------:R-:W-:Y:S01]  /*6f60*/  LOP3.LUT P0, RZ, R0, 0x1f, RZ, 0xc0, !PT ;  /* 0x0000001f00ff7812 */ /* 0x000fe2000780c0ff */
[----:B------:R-:W-:Y:S01]  /*6f70*/  ULDC UR13, c[0x0][0x658] ;  /* 0x00019600000d7ab9 */ /* 0x000fe20000000800 */
[----:B------:R-:W-:Y:S01]  /*6f80*/  UMOV UR6, 0xffffffff ;  /* 0xffffffff00067882 */ /* 0x000fe20000000000 */
[----:B------:R-:W-:Y:S01]  /*6f90*/  BSSY B0, `(.L_x_166) ;  /* 0x00000e2000007945 */ /* 0x000fe20003800000 */
[----:B------:R-:W-:Y:S01]  /*6fa0*/  USHF.L.U32 UR6, UR6, UR13, URZ ;  /* 0x0000000d06067299 */ /* 0x000fe2000800063f */
[C---:B------:R-:W-:Y:S01]  /*6fb0*/  ISETP.NE.AND P3, PT, R3.reuse, RZ, PT ;  /* 0x000000ff0300720c */ /* 0x040fe20003f65270 */
[----:B------:R-:W-:Y:S01]  /*6fc0*/  IMAD.MOV.U32 R0, RZ, RZ, 0x1 ;  /* 0x00000001ff007424 */ /* 0x000fe200078e00ff */
[----:B------:R-:W-:Y:S01]  /*6fd0*/  ISETP.NE.OR P0, PT, R3, RZ, !P0 ;  /* 0x000000ff0300720c */ /* 0x000fe20004705670 */
[----:B------:R-:W-:Y:S01]  /*6fe0*/  IMAD.MOV.U32 R9, RZ, RZ, 0x1 ;  /* 0x00000001ff097424 */ /* 0x000fe200078e00ff */
[----:B------:R-:W-:Y:S01]  /*6ff0*/  ULDC UR14, c[0x0][0x600] ;  /* 0x00018000000e7ab9 */ /* 0x000fe20000000800 */
[----:B------:R-:W-:Y:S01]  /*7000*/  IMAD.MOV.U32 R8, RZ, RZ, RZ ;  /* 0x000000ffff087224 */ /* 0x000fe200078e00ff */
[----:B------:R-:W-:Y:S01]  /*7010*/  UMOV UR29, 0x55 ;  /* 0x00000055001d7882 */ /* 0x000fe20000000000 */
[----:B------:R-:W-:-:S02]  /*7020*/  UIADD3 UR46, UR37, 0x1, URZ ;  /* 0x00000001252e7890 */ /* 0x000fc4000fffe03f */
[----:B------:R-:W-:Y:S02]  /*7030*/  ULOP3.LUT UR45, UR40, 0x2, URZ, 0xfc, !UPT ;  /* 0x00000002282d7892 */ /* 0x000fe4000f8efc3f */
[----:B------:R-:W-:Y:S02]  /*7040*/  UIADD3 UR14, UR14, -0x1, URZ ;  /* 0xffffffff0e0e7890 */ /* 0x000fe4000fffe03f */
[----:B------:R-:W-:Y:S02]  /*7050*/  USHF.L.U32 UR13, UR7, UR13, URZ ;  /* 0x0000000d070d7299 */ /* 0x000fe4000800063f */
[----:B------:R-:W-:Y:S02]  /*7060*/  ULOP3.LUT UR22, URZ, UR6, URZ, 0x33, !UPT ;  /* 0x000000063f167292 */ /* 0x000fe4000f8e333f */
[----:B0-----:R-:W-:Y:S02]  /*7070*/  ULOP3.LUT UR4, UR5, 0x1, URZ, 0xc0, !UPT ;  /* 0x0000000105047892 */ /* 0x001fe4000f8ec03f */
[----:B------:R-:W-:-:S02]  /*7080*/  USHF.R.U32.HI UR44, URZ, 0x1, UR5 ;  /* 0x000000013f2c7899 */ /* 0x000fc40008011605 */
[----:B------:R-:W-:Y:S02]  /*7090*/  USHF.L.U32 UR15, UR5, 0x6, URZ ;  /* 0x00000006050f7899 */ /* 0x000fe4000800063f */
[----:B------:R-:W-:Y:S02]  /*70a0*/  USHF.L.U32 UR21, UR5, 0xc, URZ ;  /* 0x0000000c05157899 */ /* 0x000fe4000800063f */
[----:B------:R-:W-:Y:S02]  /*70b0*/  ULOP3.LUT UR5, UR5, 0xfffffffe, URZ, 0xc0, !UPT ;  /* 0xfffffffe05057892 */ /* 0x000fe4000f8ec03f */
[----:B------:R-:W-:Y:S02]  /*70c0*/  UISETP.GT.U32.AND UP0, UPT, UR4, 0xffff, UPT ;  /* 0x0000ffff0400788c */ /* 0x000fe4000bf04070 */
[----:B------:R-:W-:Y:S02]  /*70d0*/  USHF.L.U32 UR23, UR7, UR5, URZ ;  /* 0x0000000507177299 */ /* 0x000fe4000800063f */
[----:B------:R-:W-:-:S02]  /*70e0*/  ULOP3.LUT UR5, UR5, 0x1, URZ, 0xfc, !UPT ;  /* 0x0000000105057892 */ /* 0x000fc4000f8efc3f */
[----:B------:R-:W-:Y:S02]  /*70f0*/  USEL UR4, UR4, 0xffff, !UP0 ;  /* 0x0000ffff04047887 */ /* 0x000fe4000c000000 */
[----:B------:R-:W-:Y:S02]  /*7100*/  USHF.L.U32 UR5, UR7, UR5, URZ ;  /* 0x0000000507057299 */ /* 0x000fe4000800063f */
[----:B------:R-:W-:Y:S02]  /*7110*/  ULOP3.LUT UR4, UR4, 0xffff, URZ, 0xc0, !UPT ;  /* 0x0000ffff04047892 */ /* 0x000fe4000f8ec03f */
[----:B------:R-:W-:Y:S02]  /*7120*/  ULOP3.LUT UR15, UR15, 0x40, URZ, 0xc0, !UPT ;  /* 0x000000400f0f7892 */ /* 0x000fe4000f8ec03f */
[----:B------:R-:W-:Y:S02]  /*7130*/  ULOP3.LUT UR21, UR21, 0x1000, URZ, 0xc0, !UPT ;  /* 0x0000100015157892 */ /* 0x000fe4000f8ec03f */
[----:B------:R-:W-:-:S02]  /*7140*/  ULOP3.LUT UR23, UR23, UR5, URZ, 0xfc, !UPT ;  /* 0x0000000517177292 */ /* 0x000fc4000f8efc3f */
[----:B------:R-:W-:Y:S01]  /*7150*/  USHF.L.U32 UR29, UR29, UR4, URZ ;  /* 0x000000041d1d7299 */ /* 0x000fe2000800063f */
[----:B------:R-:W-:-:S11]  /*7160*/  ULDC.64 UR30, c[0x0][0x198] ;  /* 0x00006600001e7ab9 */ /* 0x000fd60000000a00 */
.L_x_178:
[----:B------:R-:W-:-:S03]  /*7170*/  UMOV UR4, 0xffffffff ;  /* 0xffffffff00047882 */ /* 0x000fc60000000000 */
[----:B------:R-:W-:Y:S05]  /*7180*/  BRA.DIV UR4, `(.L_x_167) ;  /* 0x0000001204247947 */ /* 0x000fea000b800000 */
[----:B------:R-:W-:-:S13]  /*7190*/  ELECT P6, URZ, PT ;  /* 0x00000000003f782f */ /* 0x000fda00038c0000 */
.L_x_191:
[----:B------:R-:W0:Y:S01]  /*71a0*/  LDC R3, c[0x0][0x28c] ;  /* 0x0000a300ff037b82 */ /* 0x000e220000000800 */
[----:B------:R-:W-:Y:S01]  /*71b0*/  BSSY B1, `(.L_x_168) ;  /* 0x000004a000017945 */ /* 0x000fe20003800000 */
[----:B0-----:R-:W-:-:S13]  /*71c0*/  ISETP.LT.OR P6, PT, R3, 0x1, !P6 ;  /* 0x000000010300780c */ /* 0x001fda00077c1670 */
[----:B------:R-:W-:Y:S05]  /*71d0*/  @P6 BRA `(.L_x_169) ;  /* 0x00000004001c6947 */ /* 0x000fea0003800000 */
[----:B------:R-:W-:Y:S01]  /*71e0*/  LEA R18, R18, UR44, 0x2 ;  /* 0x0000002c12127c11 */ /* 0x000fe2000f8e10ff */
[----:B------:R-:W-:Y:S01]  /*71f0*/  IMAD.MOV.U32 R11, RZ, RZ, RZ ;  /* 0x000000ffff0b7224 */ /* 0x000fe200078e00ff */
[----:B------:R-:W-:Y:S01]  /*7200*/  LEA R6, R2, UR15, 0x7 ;  /* 0x0000000f02067c11 */ /* 0x000fe2000f8e38ff */
[----:B------:R-:W-:Y:S02]  /*7210*/  IMAD.U32 R12, RZ, RZ, UR46 ;  /* 0x0000002eff0c7e24 */ /* 0x000fe4000f8e00ff */
[----:B------:R-:W-:Y:S02]  /*7220*/  IMAD.MOV.U32 R2, RZ, RZ, R9 ;  /* 0x000000ffff027224 */ /* 0x000fe400078e0009 */
[----:B------:R-:W-:Y:S02]  /*7230*/  IMAD.MOV.U32 R3, RZ, RZ, R8 ;  /* 0x000000ffff037224 */ /* 0x000fe400078e0008 */
[----:B------:R-:W-:-:S07]  /*7240*/  IMAD.SHL.U32 R18, R18, 0x10, RZ ;  /* 0x0000001012127824 */ /* 0x000fce00078e00ff */
.L_x_173:
[----:B------:R-:W0:Y:S01]  /*7250*/  S2R R5, SR_CgaCtaId ;  /* 0x0000000000057919 */ /* 0x000e220000008800 */
[----:B------:R-:W-:-:S04]  /*7260*/  MOV R4, 0x400 ;  /* 0x0000040000047802 */ /* 0x000fc80000000f00 */
[----:B0-----:R-:W-:Y:S02]  /*7270*/  LEA R10, R5, R4, 0x18 ;  /* 0x00000004050a7211 */ /* 0x001fe400078ec0ff */
[----:B------:R-:W-:Y:S01]  /*7280*/  SHF.L.U32 R4, R2, 0x1f, RZ ;  /* 0x0000001f02047819 */ /* 0x000fe200000006ff */
[----:B------:R-:W0:Y:S02]  /*7290*/  @!P3 LDC R5, c[0x0][0x500] ;  /* 0x00014000ff05bb82 */ /* 0x000e240000000800 */
[----:B------:R-:W-:-:S04]  /*72a0*/  IMAD R7, R3, 0x8, R10 ;  /* 0x0000000803077824 */ /* 0x000fc800078e020a */
[----:B------:R-:W1:Y:S02]  /*72b0*/  SYNCS.PHASECHK.TRANS64.TRYWAIT P1, [R7+URZ+0x20], R4 ;  /* 0x00002004070075a7 */ /* 0x000e64000802017f */
[----:B-1----:R-:W-:Y:S05]  /*72c0*/  @!P1 BRA `(.L_x_170) ;  /* 0x0000000c00f49947 */ /* 0x002fea0003800000 */
.L_x_192:
[----:B------:R-:W-:Y:S01]  /*72d0*/  UPRMT UR4, UR45, 0x9910, URZ ;  /* 0x000099102d047896 */ /* 0x000fe2000800003f */
[----:B0-----:R0:W-:Y:S03]  /*72e0*/  @!P3 SYNCS.ARRIVE.TRANS64 RZ, [R7+URZ], R5 ;  /* 0x0000000507ffb9a7 */ /* 0x0011e6000800003f */
[----:B------:R-:W-:-:S06]  /*72f0*/  UISETP.NE.AND UP0, UPT, UR4, 0x2, UPT ;  /* 0x000000020400788c */ /* 0x000fcc000bf05270 */
[----:B------:R-:W-:-:S13]  /*7300*/  PLOP3.LUT P1, PT, PT, PT, UP0, 0x80, 0x0 ;  /* 0x000000000000781c */ /* 0x000fda0003f2f008 */
[----:B0-----:R-:W-:Y:S05]  /*7310*/  @P1 BRA `(.L_x_171) ;  /* 0x0000000000041947 */ /* 0x001fea0003800000 */
[----:B------:R-:W-:Y:S01]  /*7320*/  BPT.TRAP 0x1 ;  /* 0x000000040000795c */ /* 0x000fe20000300000 */
.L_x_171:
[----:B------:R-:W-:Y:S05]  /*7330*/  @P0 BRA `(.L_x_172) ;  /* 0x0000000000040947 */ /* 0x000fea0003800000 */
[----:B------:R-:W-:Y:S01]  /*7340*/  BPT.TRAP 0x1 ;  /* 0x000000040000795c */ /* 0x000fe20000300000 */
.L_x_172:
[C---:B-1----:R-:W-:Y:S01]  /*7350*/  LEA R4, R3.reuse, UR44, 0x3 ;  /* 0x0000002c03047c11 */ /* 0x042fe2000f8e18ff */
[----:B------:R-:W-:Y:S01]  /*7360*/  VIADD R12, R12, 0xffffffff ;  /* 0xffffffff0c0c7836 */ /* 0x000fe20000000000 */
[----:B------:R-:W-:Y:S01]  /*7370*/  LEA R5, R3, UR21, 0xe ;  /* 0x0000001503057c11 */ /* 0x000fe2000f8e70ff */
[----:B------:R-:W-:Y:S01]  /*7380*/  UIADD3 UR4, UP0, UR30, 0xf0, URZ ;  /* 0x000000f01e047890 */ /* 0x000fe2000ff1e03f */
[----:B------:R-:W-:Y:S01]  /*7390*/  R2UR UR34, R11 ;  /* 0x000000000b2272ca */ /* 0x000fe200000e0000 */
[----:B------:R-:W-:Y:S01]  /*73a0*/  IMAD.SHL.U32 R4, R4, 0x400, RZ ;  /* 0x0000040004047824 */ /* 0x000fe200078e00ff */
[----:B------:R-:W-:Y:S01]  /*73b0*/  R2UR UR33, R7 ;  /* 0x00000000072172ca */ /* 0x000fe200000e0000 */
[--C-:B------:R-:W-:Y:S01]  /*73c0*/  IMAD R5, R5, 0x2, R10.reuse ;  /* 0x0000000205057824 */ /* 0x100fe200078e020a */
[----:B------:R-:W-:Y:S01]  /*73d0*/  R2UR UR36, R19 ;  /* 0x00000000132472ca */ /* 0x000fe200000e0000 */
[----:B------:R-:W-:Y:S01]  /*73e0*/  IMAD R4, R4, 0x2, R10 ;  /* 0x0000000204047824 */ /* 0x000fe200078e020a */
[----:B------:R-:W-:Y:S01]  /*73f0*/  R2UR UR35, R18 ;  /* 0x00000000122372ca */ /* 0x000fe200000e0000 */
[----:B------:R-:W-:Y:S01]  /*7400*/  UIADD3 UR42, UP1, UR30, 0x1f0, URZ ;  /* 0x000001f01e2a7890 */ /* 0x000fe2000ff3e03f */
[----:B------:R-:W-:Y:S01]  /*7410*/  R2UR UR8, R5 ;  /* 0x00000000050872ca */ /* 0x000fe200000e0000 */
[----:B------:R-:W-:Y:S01]  /*7420*/  UIADD3.X UR5, URZ, UR31, URZ, UP0, !UPT ;  /* 0x0000001f3f057290 */ /* 0x000fe200087fe43f */
[----:B------:R-:W-:Y:S01]  /*7430*/  R2UR UR24, R4 ;  /* 0x00000000041872ca */ /* 0x000fe200000e0000 */
[----:B------:R-:W-:Y:S01]  /*7440*/  UPRMT UR41, URZ, 0x5410, UR29 ;  /* 0x000054103f297896 */ /* 0x000fe2000800001d */
[----:B------:R-:W-:Y:S01]  /*7450*/  R2UR UR19, R6 ;  /* 0x00000000061372ca */ /* 0x000fe200000e0000 */
[----:B------:R-:W-:Y:S01]  /*7460*/  UIADD3 UR26, UR34, 0x40, URZ ;  /* 0x00000040221a7890 */ /* 0x000fe2000fffe03f */
[----:B------:R-:W-:Y:S01]  /*7470*/  ISETP.GT.AND P2, PT, R12, 0x1, PT ;  /* 0x000000010c00780c */ /* 0x000fe20003f44270 */
[----:B------:R-:W-:Y:S01]  /*7480*/  UIADD3.X UR43, URZ, UR31, URZ, UP1, !UPT ;  /* 0x0000001f3f2b7290 */ /* 0x000fe20008ffe43f */
[----:B------:R-:W-:Y:S01]  /*7490*/  VIADD R3, R3, 0x1 ;  /* 0x0000000103037836 */ /* 0x000fe20000000000 */
[----:B------:R-:W-:Y:S01]  /*74a0*/  UPRMT UR47, URZ, 0x5410, UR23 ;  /* 0x000054103f2f7896 */ /* 0x000fe20008000017 */
[----:B------:R-:W-:Y:S01]  /*74b0*/  VIADD R11, R11, 0x80 ;  /* 0x000000800b0b7836 */ /* 0x000fe20000000000 */
[----:B------:R-:W-:Y:S01]  /*74c0*/  UMOV UR6, 0x0 ;  /* 0x0000000000067882 */ /* 0x000fe20000000000 */
[----:B------:R-:W-:Y:S01]  /*74d0*/  UMOV UR7, 0x10000000 ;  /* 0x1000000000077882 */ /* 0x000fe20000000000 */
[----:B------:R-:W-:Y:S01]  /*74e0*/  UIADD3 UR16, UR8, 0x10180, URZ ;  /* 0x0001018008107890 */ /* 0x000fe2000fffe03f */
[----:B------:R-:W-:Y:S01]  /*74f0*/  ISETP.NE.AND P1, PT, R3, 0x4, PT ;  /* 0x000000040300780c */ /* 0x000fe20003f25270 */
[----:B------:R-:W-:-:S02]  /*7500*/  UIADD3 UR32, UR24, 0x180, URZ ;  /* 0x0000018018207890 */ /* 0x000fc4000fffe03f */
[----:B------:R-:W-:Y:S01]  /*7510*/  UIADD3 UR24, UR24, 0x2180, URZ ;  /* 0x0000218018187890 */ /* 0x000fe2000fffe03f */
[----:B------:R-:W-:Y:S01]  /*7520*/  SEL R5, RZ, 0x1, P1 ;  /* 0x00000001ff057807 */ /* 0x000fe20000800000 */
[----:B------:R-:W-:Y:S01]  /*7530*/  UIADD3 UR8, UR8, 0x14180, URZ ;  /* 0x0001418008087890 */ /* 0x000fe2000fffe03f */
[----:B------:R-:W-:Y:S01]  /*7540*/  SEL R3, R3, RZ, P1 ;  /* 0x000000ff03037207 */ /* 0x000fe20000800000 */
[----:B------:R-:W-:Y:S01]  /*7550*/  UMOV UR25, UR33 ;  /* 0x0000002100197c82 */ /* 0x000fe20008000000 */
[----:B------:R-:W-:Y:S01]  /*7560*/  UMOV UR28, UR36 ;  /* 0x00000024001c7c82 */ /* 0x000fe20008000000 */
[----:B------:R-:W-:Y:S01]  /*7570*/  UMOV UR27, UR35 ;  /* 0x00000023001b7c82 */ /* 0x000fe20008000000 */
[----:B------:R-:W-:Y:S01]  /*7580*/  UMOV UR17, UR33 ;  /* 0x0000002100117c82 */ /* 0x000fe20008000000 */
[----:B------:R-:W-:Y:S01]  /*7590*/  UMOV UR18, UR34 ;  /* 0x0000002200127c82 */ /* 0x000fe20008000000 */
[----:B------:R-:W-:Y:S01]  /*75a0*/  UMOV UR20, UR36 ;  /* 0x0000002400147c82 */ /* 0x000fe20008000000 */
[----:B------:R0:W-:Y:S01]  /*75b0*/  UTMALDG.3D.MULTICAST [UR32], [UR4], UR41, desc[UR6] ;  /* 0x00000620040073b4 */ /* 0x0001e20008011829 */
[----:B------:R-:W-:Y:S01]  /*75c0*/  UMOV UR9, UR33 ;  /* 0x0000002100097c82 */ /* 0x000fe20008000000 */
[----:B------:R-:W-:Y:S01]  /*75d0*/  UMOV UR11, UR19 ;  /* 0x00000013000b7c82 */ /* 0x000fe20008000000 */
[----:B------:R-:W-:Y:S01]  /*75e0*/  UMOV UR12, UR36 ;  /* 0x00000024000c7c82 */ /* 0x000fe20008000000 */
[----:B------:R-:W-:Y:S01]  /*75f0*/  UMOV UR10, UR26 ;  /* 0x0000001a000a7c82 */ /* 0x000fe20008000000 */
[----:B------:R-:W-:Y:S01]  /*7600*/  LOP3.LUT R2, R2, R5, RZ, 0x3c, !PT ;  /* 0x0000000502027212 */ /* 0x000fe200078e3cff */
[----:B------:R0:W-:Y:S01]  /*7610*/  UTMALDG.3D.MULTICAST [UR24], [UR4], UR41, desc[UR6] ;  /* 0x00000618040073b4 */ /* 0x0001e20008011829 */
[----:B------:R0:W-:Y:S01]  /*7620*/  UTMALDG.3D.MULTICAST [UR16], [UR42], UR47, desc[UR6] ;  /* 0x000006102a0073b4 */ /* 0x0001e2000801182f */
[----:B------:R0:W-:Y:S02]  /*7630*/  UTMALDG.3D.MULTICAST [UR8], [UR42], UR47, desc[UR6] ;  /* 0x000006082a0073b4 */ /* 0x0001e4000801182f */
[----:B0-----:R-:W-:Y:S05]  /*7640*/  @P2 BRA `(.L_x_173) ;  /* 0xfffffffc00002947 */ /* 0x001fea000383ffff */
.L_x_169:
[----:B------:R-:W-:Y:S05]  /*7650*/  BSYNC B1 ;  /* 0x0000000000017941 */ /* 0x000fea0003800000 */
.L_x_168:
[----:B------:R-:W-:Y:S01]  /*7660*/  LOP3.LUT P4, RZ, R0, 0xff, RZ, 0xc0, !PT ;  /* 0x000000ff00ff7812 */ /* 0x000fe2000788c0ff */
[----:B------:R-:W-:Y:S01]  /*7670*/  VIADD R8, R8, UR37 ;  /* 0x0000002508087c36 */ /* 0x000fe20008000000 */
[----:B------:R-:W-:Y:S01]  /*7680*/  ULDC.64 UR4, c[0x0][0x650] ;  /* 0x0001940000047ab9 */ /* 0x000fe20000000a00 */
[----:B------:R-:W-:Y:S01]  /*7690*/  BSSY B1, `(.L_x_174) ;  /* 0x000006f000017945 */ /* 0x000fe20003800000 */
[----:B------:R-:W-:Y:S02]  /*76a0*/  IMAD.MOV.U32 R18, RZ, RZ, -0x1 ;  /* 0xffffffffff127424 */ /* 0x000fe400078e00ff */
[----:B------:R-:W-:Y:S01]  /*76b0*/  SHF.R.U32.HI R0, RZ, 0x2, R8 ;  /* 0x00000002ff007819 */ /* 0x000fe20000011608 */
[----:B------:R-:W-:Y:S01]  /*76c0*/  IMAD.MOV.U32 R19, RZ, RZ, -0x1 ;  /* 0xffffffffff137424 */ /* 0x000fe200078e00ff */
[----:B------:R-:W-:Y:S02]  /*76d0*/  ISETP.GT.U32.AND P1, PT, R8, 0x3, PT ;  /* 0x000000030800780c */ /* 0x000fe40003f24070 */
[----:B------:R-:W-:-:S02]  /*76e0*/  LOP3.LUT R0, R0, 0x1, RZ, 0xc0, !PT ;  /* 0x0000000100007812 */ /* 0x000fc400078ec0ff */
[----:B------:R-:W-:Y:S01]  /*76f0*/  LOP3.LUT R8, R8, 0x3, RZ, 0xc0, !PT ;  /* 0x0000000308087812 */ /* 0x000fe200078ec0ff */
[----:B------:R-:W0:Y:S01]  /*7700*/  @P4 S2R R3, SR_CgaCtaId ;  /* 0x0000000000034919 */ /* 0x000e220000008800 */
[----:B------:R-:W-:Y:S02]  /*7710*/  @P4 MOV R2, 0x400 ;  /* 0x0000040000024802 */ /* 0x000fe40000000f00 */
[----:B------:R-:W-:Y:S02]  /*7720*/  ISETP.NE.U32.AND P2, PT, R0, 0x1, PT ;  /* 0x000000010000780c */ /* 0x000fe40003f45070 */
[----:B0-----:R-:W-:Y:S01]  /*7730*/  @P4 LEA R2, R3, R2, 0x18 ;  /* 0x0000000203024211 */ /* 0x001fe200078ec0ff */
[----:B------:R-:W-:-:S03]  /*7740*/  IMAD.U32 R3, RZ, RZ, UR37 ;  /* 0x00000025ff037e24 */ /* 0x000fc6000f8e00ff */
[----:B------:R0:W-:Y:S01]  /*7750*/  @P4 SYNCS.ARRIVE.TRANS64.A1T0 RZ, [R2+URZ+0x78], RZ ;  /* 0x000078ff02ff49a7 */ /* 0x0001e2000810003f */
[----:B------:R-:W-:Y:S02]  /*7760*/  IADD3 R16, P4, R16, UR52, RZ ;  /* 0x0000003410107c10 */ /* 0x000fe4000ff9e0ff */
[----:B------:R-:W-:Y:S02]  /*7770*/  ISETP.LT.U32.AND P1, PT, R3, 0x4, P1 ;  /* 0x000000040300780c */ /* 0x000fe40000f21070 */
[----:B------:R-:W-:Y:S02]  /*7780*/  IADD3.X R17, R17, UR39, RZ, P4, !PT ;  /* 0x0000002711117c10 */ /* 0x000fe4000a7fe4ff */
[----:B------:R-:W-:Y:S02]  /*7790*/  ISETP.GE.U32.AND P4, PT, R16, UR4, PT ;  /* 0x0000000410007c0c */ /* 0x000fe4000bf86070 */
[----:B------:R-:W-:Y:S02]  /*77a0*/  SEL R0, RZ, 0x1, !P1 ;  /* 0x00000001ff007807 */ /* 0x000fe40004800000 */
[----:B------:R-:W-:-:S02]  /*77b0*/  ISETP.GE.U32.AND.EX P1, PT, R17, UR5, PT, P4 ;  /* 0x0000000511007c0c */ /* 0x000fc4000bf26140 */
[----:B------:R-:W-:Y:S02]  /*77c0*/  ISETP.GT.U32.AND P2, PT, R3, 0x3, !P2 ;  /* 0x000000030300780c */ /* 0x000fe40005744070 */
[----:B------:R-:W-:Y:S02]  /*77d0*/  PRMT R3, RZ, 0x7610, R3 ;  /* 0x00007610ff037816 */ /* 0x000fe40000000003 */
[----:B0-----:R-:W-:-:S04]  /*77e0*/  SEL R2, RZ, 0x1, !P2 ;  /* 0x00000001ff027807 */ /* 0x001fc80005000000 */
[--C-:B------:R-:W-:Y:S01]  /*77f0*/  LOP3.LUT R9, R2, R9, R0.reuse, 0x96, !PT ;  /* 0x0000000902097212 */ /* 0x100fe200078e9600 */
[----:B------:R-:W-:Y:S01]  /*7800*/  IMAD.MOV.U32 R2, RZ, RZ, -0x1 ;  /* 0xffffffffff027424 */ /* 0x000fe200078e00ff */
[----:B------:R-:W-:Y:S01]  /*7810*/  PRMT R0, RZ, 0x7610, R0 ;  /* 0x00007610ff007816 */ /* 0x000fe20000000000 */
[----:B------:R-:W-:Y:S06]  /*7820*/  @P1 BRA `(.L_x_175) ;  /* 0x0000000400541947 */ /* 0x000fec0003800000 */
[----:B------:R-:W0:Y:S01]  /*7830*/  S2UR UR4, SR_CTAID.X ;  /* 0x00000000000479c3 */ /* 0x000e220000002500 */
[----:B------:R-:W-:Y:S01]  /*7840*/  ULDC.64 UR6, c[0x0][0x628] ;  /* 0x00018a0000067ab9 */ /* 0x000fe20000000a00 */
[----:B------:R-:W-:Y:S01]  /*7850*/  ULDC UR5, c[0x0][0x150] ;  /* 0x0000540000057ab9 */ /* 0x000fe20000000800 */
[----:B------:R-:W-:Y:S01]  /*7860*/  ISETP.NE.U32.AND P1, PT, RZ, UR6, PT ;  /* 0x00000006ff007c0c */ /* 0x000fe2000bf25070 */
[----:B------:R-:W-:Y:S01]  /*7870*/  ULDC UR8, c[0x0][0x630] ;  /* 0x00018c0000087ab9 */ /* 0x000fe20000000800 */
[----:B------:R-:W-:Y:S01]  /*7880*/  ULDC UR10, c[0x0][0x154] ;  /* 0x00005500000a7ab9 */ /* 0x000fe20000000800 */
[----:B------:R-:W-:Y:S01]  /*7890*/  IMAD.MOV.U32 R2, RZ, RZ, R16 ;  /* 0x000000ffff027224 */ /* 0x000fe200078e0010 */
[----:B------:R-:W-:Y:S01]  /*78a0*/  ISETP.NE.AND.EX P1, PT, RZ, UR7, PT, P1 ;  /* 0x00000007ff007c0c */ /* 0x000fe2000bf25310 */
[----:B------:R-:W1:Y:S01]  /*78b0*/  S2UR UR9, SR_CTAID.Y ;  /* 0x00000000000979c3 */ /* 0x000e620000002600 */
[----:B0-----:R-:W-:-:S05]  /*78c0*/  I2FP.F32.U32 R3, UR4 ;  /* 0x0000000400037c45 */ /* 0x001fca0008201000 */
[----:B------:R-:W-:Y:S01]  /*78d0*/  FMUL R10, R3, UR5 ;  /* 0x00000005030a7c20 */ /* 0x000fe20008400000 */
[----:B------:R-:W-:-:S05]  /*78e0*/  IMAD.MOV.U32 R3, RZ, RZ, R17 ;  /* 0x000000ffff037224 */ /* 0x000fca00078e0011 */
[----:B------:R-:W-:Y:S05]  /*78f0*/  @!P1 BRA `(.L_x_176) ;  /* 0x0000000000289947 */ /* 0x000fea0003800000 */
[----:B------:R-:W-:Y:S02]  /*7900*/  ULDC UR5, c[0x0][0x634] ;  /* 0x00018d0000057ab9 */ /* 0x000fe40000000800 */
[----:B------:R-:W-:-:S05]  /*7910*/  IADD3 R7, P1, R16, UR5, RZ ;  /* 0x0000000510077c10 */ /* 0x000fca000ff3e0ff */
[----:B------:R-:W-:-:S04]  /*7920*/  IMAD.X R11, RZ, RZ, R17, P1 ;  /* 0x000000ffff0b7224 */ /* 0x000fc800008e0611 */
[----:B------:R-:W-:-:S04]  /*7930*/  IMAD.WIDE.U32 R4, R11, UR6, RZ ;  /* 0x000000060b047c25 */ /* 0x000fc8000f8e00ff */
[----:B------:R-:W-:-:S04]  /*7940*/  IMAD.WIDE.U32 R4, P1, R7, UR7, R4 ;  /* 0x0000000707047c25 */ /* 0x000fc8000f820004 */
[----:B------:R-:W-:-:S04]  /*7950*/  IMAD.WIDE.U32 R6, R7, UR6, RZ ;  /* 0x0000000607067c25 */ /* 0x000fc8000f8e00ff */
[----:B------:R-:W-:Y:S01]  /*7960*/  IMAD.X R3, RZ, RZ, RZ, P1 ;  /* 0x000000ffff037224 */ /* 0x000fe200008e06ff */
[----:B------:R-:W-:Y:S01]  /*7970*/  IADD3 RZ, P1, R7, R4, RZ ;  /* 0x0000000407ff7210 */ /* 0x000fe20007f3e0ff */
[----:B------:R-:W-:-:S04]  /*7980*/  IMAD.MOV.U32 R2, RZ, RZ, R5 ;  /* 0x000000ffff027224 */ /* 0x000fc800078e0005 */
[----:B------:R-:W-:-:S08]  /*7990*/  IMAD.WIDE.U32.X R2, R11, UR7, R2, P1 ;  /* 0x000000070b027c25 */ /* 0x000fd000088e0402 */
.L_x_176:
[--C-:B------:R-:W-:Y:S01]  /*79a0*/  SHF.R.U64 R19, R2, UR8, R3.reuse ;  /* 0x0000000802137c19 */ /* 0x100fe20008001203 */
[----:B------:R-:W0:Y:S01]  /*79b0*/  F2I.U32.TRUNC.NTZ R10, R10 ;  /* 0x0000000a000a7305 */ /* 0x000e22000020f000 */
[----:B------:R-:W-:Y:S01]  /*79c0*/  SHF.R.U32.HI R2, RZ, UR8, R3 ;  /* 0x00000008ff027c19 */ /* 0x000fe20008011603 */
[----:B------:R-:W-:Y:S01]  /*79d0*/  ULDC.64 UR6, c[0x0][0x620] ;  /* 0x0001880000067ab9 */ /* 0x000fe20000000a00 */
[----:B------:R-:W-:Y:S01]  /*79e0*/  IADD3 R5, P1, RZ, -R19, RZ ;  /* 0x80000013ff057210 */ /* 0x000fe20007f3e0ff */
[----:B------:R-:W2:Y:S01]  /*79f0*/  LDC R15, c[0x0][0x610] ;  /* 0x00018400ff0f7b82 */ /* 0x000ea20000000800 */
[----:B-1----:R-:W-:Y:S01]  /*7a00*/  I2FP.F32.U32 R4, UR9 ;  /* 0x0000000900047c45 */ /* 0x002fe20008201000 */
[----:B------:R-:W-:Y:S01]  /*7a10*/  ULDC UR8, c[0x0][0x658] ;  /* 0x0001960000087ab9 */ /* 0x000fe20000000800 */
[----:B------:R-:W-:Y:S01]  /*7a20*/  ULDC UR12, c[0x0][0x648] ;  /* 0x00019200000c7ab9 */ /* 0x000fe20000000800 */
[----:B------:R-:W-:Y:S02]  /*7a30*/  IMAD.X R2, RZ, RZ, ~R2, P1 ;  /* 0x000000ffff027224 */ /* 0x000fe400008e0e02 */
[----:B------:R-:W-:Y:S01]  /*7a40*/  FMUL R6, R4, UR10 ;  /* 0x0000000a04067c20 */ /* 0x000fe20008400000 */
[----:B------:R-:W-:Y:S01]  /*7a50*/  ULDC.64 UR10, c[0x0][0x640] ;  /* 0x00019000000a7ab9 */ /* 0x000fe20000000a00 */
[----:B------:R-:W-:Y:S01]  /*7a60*/  IMAD R4, R2, UR6, RZ ;  /* 0x0000000602047c24 */ /* 0x000fe2000f8e02ff */
[----:B------:R-:W-:Y:S01]  /*7a70*/  ISETP.NE.U32.AND P1, PT, RZ, UR10, PT ;  /* 0x0000000aff007c0c */ /* 0x000fe2000bf25070 */
[C---:B------:R-:W-:Y:S01]  /*7a80*/  IMAD.WIDE.U32 R2, R5.reuse, UR6, R16 ;  /* 0x0000000605027c25 */ /* 0x040fe2000f8e0010 */
[----:B0-----:R-:W-:Y:S01]  /*7a90*/  R2UR UR5, R10 ;  /* 0x000000000a0572ca */ /* 0x001fe200000e0000 */
[----:B------:R-:W0:Y:S01]  /*7aa0*/  F2I.U32.TRUNC.NTZ R6, R6 ;  /* 0x0000000600067305 */ /* 0x000e22000020f000 */
[----:B------:R-:W-:Y:S01]  /*7ab0*/  ULDC UR6, c[0x0][0x618] ;  /* 0x0001860000067ab9 */ /* 0x000fe20000000800 */
[----:B------:R-:W-:Y:S01]  /*7ac0*/  IMAD R5, R5, UR7, R4 ;  /* 0x0000000705057c24 */ /* 0x000fe2000f8e0204 */
[----:B------:R-:W-:-:S03]  /*7ad0*/  ISETP.NE.AND.EX P1, PT, RZ, UR11, PT, P1 ;  /* 0x0000000bff007c0c */ /* 0x000fc6000bf25310 */
[----:B------:R-:W-:-:S05]  /*7ae0*/  IMAD.IADD R3, R3, 0x1, R5 ;  /* 0x0000000103037824 */ /* 0x000fca00078e0205 */
[--C-:B------:R-:W-:Y:S02]  /*7af0*/  SHF.R.U64 R10, R2, UR6, R3.reuse ;  /* 0x00000006020a7c19 */ /* 0x100fe40008001203 */
[----:B------:R-:W-:Y:S01]  /*7b00*/  SHF.R.U32.HI R3, RZ, UR6, R3 ;  /* 0x00000006ff037c19 */ /* 0x000fe20008011603 */
[----:B------:R-:W-:Y:S01]  /*7b10*/  ULDC UR6, c[0x0][0x608] ;  /* 0x0001820000067ab9 */ /* 0x000fe20000000800 */
[----:B0-----:R-:W-:Y:S02]  /*7b20*/  R2UR UR7, R6 ;  /* 0x00000000060772ca */ /* 0x001fe400000e0000 */
[--C-:B------:R-:W-:Y:S02]  /*7b30*/  SHF.R.U64 R12, R10, UR6, R3.reuse ;  /* 0x000000060a0c7c19 */ /* 0x100fe40008001203 */
[----:B------:R-:W-:Y:S01]  /*7b40*/  SHF.R.U32.HI R3, RZ, UR6, R3 ;  /* 0x00000006ff037c19 */ /* 0x000fe20008011603 */
[----:B------:R-:W-:-:S03]  /*7b50*/  UIADD3 UR6, -UR5, URZ, URZ ;  /* 0x0000003f05067290 */ /* 0x000fc6000fffe13f */
[--C-:B------:R-:W-:Y:S01]  /*7b60*/  SHF.R.U64 R13, R12, UR8, R3.reuse ;  /* 0x000000080c0d7c19 */ /* 0x100fe20008001203 */
[----:B------:R-:W-:Y:S01]  /*7b70*/  ULDC UR5, c[0x0][0x144] ;  /* 0x0000510000057ab9 */ /* 0x000fe20000000800 */
[----:B------:R-:W-:-:S03]  /*7b80*/  SHF.R.U32.HI R3, RZ, UR8, R3 ;  /* 0x00000008ff037c19 */ /* 0x000fc60008011603 */
[----:B------:R-:W-:Y:S01]  /*7b90*/  IMAD.MOV.U32 R2, RZ, RZ, R13 ;  /* 0x000000ffff027224 */ /* 0x000fe200078e000d */
[----:B------:R-:W-:Y:S06]  /*7ba0*/  @!P1 BRA `(.L_x_177) ;  /* 0x0000000000289947 */ /* 0x000fec0003800000 */
        /* <DEDUP_REMOVED lines=10> */
.L_x_177:
[----:B------:R-:W-:Y:S01]  /*7c50*/  UISETP.NE.AND UP0, UPT, UR38, URZ, UPT ;  /* 0x0000003f2600728c */ /* 0x000fe2000bf05270 */
[----:B------:R-:W-:Y:S01]  /*7c60*/  SHF.R.U64 R3, R2, UR12, R3 ;  /* 0x0000000c02037c19 */ /* 0x000fe20008001203 */
[----:B------:R-:W-:Y:S01]  /*7c70*/  UIADD3 UR7, -UR7, URZ, URZ ;  /* 0x0000003f07077290 */ /* 0x000fe2000fffe13f */
[----:B------:R-:W-:Y:S01]  /*7c80*/  LOP3.LUT R2, R12, UR22, RZ, 0xc0, !PT ;  /* 0x000000160c027c12 */ /* 0x000fe2000f8ec0ff */
[----:B------:R-:W-:Y:S01]  /*7c90*/  UIMAD UR4, UR5, UR6, UR4 ;  /* 0x00000006050472a4 */ /* 0x000fe2000f8e0204 */
[----:B------:R-:W-:Y:S01]  /*7ca0*/  LOP3.LUT R5, R10, UR14, RZ, 0xc0, !PT ;  /* 0x0000000e0a057c12 */ /* 0x000fe2000f8ec0ff */
[----:B------:R-:W-:Y:S01]  /*7cb0*/  IMAD.MOV R4, RZ, RZ, -R3 ;  /* 0x000000ffff047224 */ /* 0x000fe200078e0a03 */
[----:B------:R-:W-:Y:S01]  /*7cc0*/  ULDC UR5, c[0x0][0x148] ;  /* 0x0000520000057ab9 */ /* 0x000fe20000000800 */
[----:B------:R-:W-:Y:S01]  /*7cd0*/  IMAD R18, R3, UR13, R2 ;  /* 0x0000000d03127c24 */ /* 0x000fe2000f8e0202 */
[----:B------:R-:W-:Y:S01]  /*7ce0*/  PLOP3.LUT P1, PT, PT, PT, UP0, 0x80, 0x0 ;  /* 0x000000000000781c */ /* 0x000fe20003f2f008 */
[----:B------:R-:W-:Y:S01]  /*7cf0*/  IMAD.MOV.U32 R3, RZ, RZ, 0x1 ;  /* 0x00000001ff037424 */ /* 0x000fe200078e00ff */
[----:B------:R-:W-:-:S03]  /*7d00*/  @UP0 UIMAD UR4, UR5, UR7, UR9 ;  /* 0x00000007050402a4 */ /* 0x000fc6000f8e0209 */
[----:B------:R-:W-:Y:S02]  /*7d10*/  ULDC UR5, c[0x0][0x638] ;  /* 0x00018e0000057ab9 */ /* 0x000fe40000000800 */
[----:B------:R-:W-:Y:S02]  /*7d20*/  IMAD R2, R4, UR5, R13 ;  /* 0x0000000504027c24 */ /* 0x000fe4000f8e020d */
[----:B--2---:R-:W-:Y:S01]  /*7d30*/  IMAD R18, R18, R15, UR4 ;  /* 0x0000000412127e24 */ /* 0x004fe2000f8e020f */
[----:B------:R-:W-:Y:S02]  /*7d40*/  ULDC UR4, c[0x0][0x600] ;  /* 0x0001800000047ab9 */ /* 0x000fe40000000800 */
[----:B------:R-:W-:-:S05]  /*7d50*/  IMAD R5, R2, UR4, R5 ;  /* 0x0000000402057c24 */ /* 0x000fca000f8e0205 */
[----:B------:R-:W-:Y:S02]  /*7d60*/  SEL R2, R5, R18, !P1 ;  /* 0x0000001205027207 */ /* 0x000fe40004800000 */
[----:B------:R-:W-:-:S07]  /*7d70*/  SEL R18, R18, R5, !P1 ;  /* 0x0000000512127207 */ /* 0x000fce0004800000 */
.L_x_175:
[----:B------:R-:W-:Y:S05]  /*7d80*/  BSYNC B1 ;  /* 0x0000000000017941 */ /* 0x000fea0003800000 */
.L_x_174:
[----:B------:R-:W-:-:S13]  /*7d90*/  LOP3.LUT P1, RZ, R3, 0xff, RZ, 0xc0, !PT ;  /* 0x000000ff03ff7812 */ /* 0x000fda000782c0ff */
[----:B------:R-:W-:Y:S05]  /*7da0*/  @P1 BRA `(.L_x_178) ;  /* 0xfffffff000f01947 */ /* 0x000fea000383ffff */
[----:B------:R-:W-:Y:S05]  /*7db0*/  BSYNC B0 ;  /* 0x0000000000007941 */ /* 0x000fea0003800000 */
.L_x_166:
[----:B------:R-:W-:-:S03]  /*7dc0*/  UMOV UR4, 0xffffffff ;  /* 0xffffffff00047882 */ /* 0x000fc60000000000 */
[----:B------:R-:W-:Y:S05]  /*7dd0*/  BRA.DIV UR4, `(.L_x_179) ;  /* 0x0000000604447947 */ /* 0x000fea000b800000 */
[----:B------:R-:W-:-:S13]  /*7de0*/  ELECT P6, URZ, PT ;  /* 0x00000000003f782f */ /* 0x000fda00038c0000 */
.L_x_195:
[----:B------:R-:W-:Y:S04]  /*7df0*/  BSSY B0, `(.L_x_180) ;  /* 0x000002c000007945 */ /* 0x000fe80003800000 */
[----:B------:R-:W-:Y:S05]  /*7e00*/  @!P6 BRA `(.L_x_181) ;  /* 0x0000000000a8e947 */ /* 0x000fea0003800000 */
[----:B------:R-:W-:-:S04]  /*7e10*/  ULOP3.LUT UR4, UR40, 0x2, URZ, 0xfc, !UPT ;  /* 0x0000000228047892 */ /* 0x000fc8000f8efc3f */
[----:B------:R-:W-:-:S06]  /*7e20*/  UISETP.NE.AND UP0, UPT, UR4, 0x3, UPT ;  /* 0x000000030400788c */ /* 0x000fcc000bf05270 */
[----:B------:R-:W-:-:S13]  /*7e30*/  PLOP3.LUT P0, PT, PT, PT, UP0, 0x80, 0x0 ;  /* 0x000000000000781c */ /* 0x000fda0003f0f008 */
[----:B------:R-:W-:Y:S05]  /*7e40*/  @!P0 BRA `(.L_x_182) ;  /* 0x0000000000048947 */ /* 0x000fea0003800000 */
[----:B------:R-:W-:Y:S01]  /*7e50*/  BPT.TRAP 0x1 ;  /* 0x000000040000795c */ /* 0x000fe20000300000 */
.L_x_182:
[----:B------:R-:W0:Y:S01]  /*7e60*/  S2R R3, SR_CgaCtaId ;  /* 0x0000000000037919 */ /* 0x000e220000008800 */
[----:B------:R-:W-:Y:S02]  /*7e70*/  MOV R0, 0x400 ;  /* 0x0000040000007802 */ /* 0x000fe40000000f00 */
[----:B------:R-:W-:Y:S02]  /*7e80*/  SHF.L.U32 R2, R9, 0x1f, RZ ;  /* 0x0000001f09027819 */ /* 0x000fe400000006ff */
[----:B0-----:R-:W-:-:S05]  /*7e90*/  LEA R3, R3, R0, 0x18 ;  /* 0x0000000003037211 */ /* 0x001fca00078ec0ff */
[----:B------:R-:W-:-:S04]  /*7ea0*/  VIADD R3, R3, 0x20 ;  /* 0x0000002003037836 */ /* 0x000fc80000000000 */
[C---:B------:R-:W-:Y:S02]  /*7eb0*/  IMAD R5, R8.reuse, 0x8, R3 ;  /* 0x0000000808057824 */ /* 0x040fe400078e0203 */
[----:B------:R-:W-:Y:S02]  /*7ec0*/  VIADD R8, R8, 0x1 ;  /* 0x0000000108087836 */ /* 0x000fe40000000000 */
[----:B------:R-:W0:Y:S03]  /*7ed0*/  SYNCS.PHASECHK.TRANS64.TRYWAIT P0, [R5+URZ], R2 ;  /* 0x00000002050075a7 */ /* 0x000e26000800017f */
[----:B------:R-:W-:-:S04]  /*7ee0*/  ISETP.NE.AND P1, PT, R8, 0x4, PT ;  /* 0x000000040800780c */ /* 0x000fc80003f25270 */
[----:B------:R-:W-:Y:S02]  /*7ef0*/  SEL R0, RZ, 0x1, P1 ;  /* 0x00000001ff007807 */ /* 0x000fe40000800000 */
[----:B------:R-:W-:Y:S02]  /*7f00*/  SEL R8, R8, RZ, P1 ;  /* 0x000000ff08087207 */ /* 0x000fe40000800000 */
[----:B------:R-:W-:-:S03]  /*7f10*/  LOP3.LUT R9, R9, R0, RZ, 0x3c, !PT ;  /* 0x0000000009097212 */ /* 0x000fc600078e3cff */
[----:B------:R-:W-:Y:S01]  /*7f20*/  IMAD R7, R8, 0x8, R3 ;  /* 0x0000000808077824 */ /* 0x000fe200078e0203 */
[----:B------:R-:W-:Y:S01]  /*7f30*/  SHF.L.U32 R4, R9, 0x1f, RZ ;  /* 0x0000001f09047819 */ /* 0x000fe200000006ff */
[----:B0-----:R-:W-:Y:S06]  /*7f40*/  @!P0 BRA `(.L_x_183) ;  /* 0x0000000400088947 */ /* 0x001fec0003800000 */
.L_x_196:
[----:B------:R-:W1:Y:S01]  /*7f50*/  SYNCS.PHASECHK.TRANS64.TRYWAIT P0, [R7+URZ], R4 ;  /* 0x00000004070075a7 */ /* 0x000e62000800017f */
[----:B------:R-:W-:-:S05]  /*7f60*/  VIADD R0, R8, 0x1 ;  /* 0x0000000108007836 */ /* 0x000fca0000000000 */
[----:B------:R-:W-:-:S04]  /*7f70*/  ISETP.NE.AND P1, PT, R0, 0x4, PT ;  /* 0x000000040000780c */ /* 0x000fc80003f25270 */
[----:B0-----:R-:W-:Y:S02]  /*7f80*/  SEL R2, RZ, 0x1, P1 ;  /* 0x00000001ff027807 */ /* 0x001fe40000800000 */
[----:B------:R-:W-:Y:S02]  /*7f90*/  SEL R0, R0, RZ, P1 ;  /* 0x000000ff00007207 */ /* 0x000fe40000800000 */
[----:B------:R-:W-:-:S03]  /*7fa0*/  LOP3.LUT R9, R9, R2, RZ, 0x3c, !PT ;  /* 0x0000000209097212 */ /* 0x000fc600078e3cff */
[----:B------:R-:W-:Y:S01]  /*7fb0*/  IMAD R6, R0, 0x8, R3 ;  /* 0x0000000800067824 */ /* 0x000fe200078e0203 */
[----:B------:R-:W-:Y:S01]  /*7fc0*/  SHF.L.U32 R5, R9, 0x1f, RZ ;  /* 0x0000001f09057819 */ /* 0x000fe200000006ff */
[----:B-1----:R-:W-:Y:S06]  /*7fd0*/  @!P0 BRA `(.L_x_184) ;  /* 0x0000000000f88947 */ /* 0x002fec0003800000 */
.L_x_197:
[----:B------:R-:W1:Y:S01]  /*7fe0*/  SYNCS.PHASECHK.TRANS64.TRYWAIT P0, [R6+URZ], R5 ;  /* 0x00000005060075a7 */ /* 0x000e62000800017f */
[----:B------:R-:W-:-:S05]  /*7ff0*/  VIADD R0, R0, 0x1 ;  /* 0x0000000100007836 */ /* 0x000fca0000000000 */
[----:B------:R-:W-:-:S04]  /*8000*/  ISETP.NE.AND P1, PT, R0, 0x4, PT ;  /* 0x000000040000780c */ /* 0x000fc80003f25270 */
[----:B------:R-:W-:Y:S02]  /*8010*/  SEL R2, RZ, 0x1, P1 ;  /* 0x00000001ff027807 */ /* 0x000fe40000800000 */
[----:B------:R-:W-:Y:S02]  /*8020*/  SEL R0, R0, RZ, P1 ;  /* 0x000000ff00007207 */ /* 0x000fe40000800000 */
[----:B------:R-:W-:Y:S01]  /*8030*/  LOP3.LUT R2, R9, R2, RZ, 0x3c, !PT ;  /* 0x0000000209027212 */ /* 0x000fe200078e3cff */
[----:B-1----:R-:W-:Y:S06]  /*8040*/  @!P0 BRA `(.L_x_185) ;  /* 0x0000000000f08947 */ /* 0x002fec0003800000 */
.L_x_198:
[----:B------:R-:W-:Y:S01]  /*8050*/  IMAD R3, R0, 0x8, R3 ;  /* 0x0000000800037824 */ /* 0x000fe200078e0203 */
[----:B------:R-:W-:-:S07]  /*8060*/  SHF.L.U32 R0, R2, 0x1f, RZ ;  /* 0x0000001f02007819 */ /* 0x000fce00000006ff */
.L_x_186:
[----:B--2---:R2:W3:Y:S02]  /*8070*/  SYNCS.PHASECHK.TRANS64.TRYWAIT P0, [R3+URZ], R0 ;  /* 0x00000000030075a7 */ /* 0x0044e4000800017f */
[----:B---3--:R-:W-:Y:S05]  /*8080*/  @!P0 NANOSLEEP.SYNCS 0x989680 ;  /* 0x009896800000895d */ /* 0x008fea0003900000 */
[----:B------:R-:W3:Y:S02]  /*8090*/  @!P0 SYNCS.PHASECHK.TRANS64 P0, [R3+URZ], R0 ;  /* 0x00000000030085a7 */ /* 0x000ee4000800007f */
[----:B---3--:R-:W-:Y:S05]  /*80a0*/  @!P0 BRA `(.L_x_186) ;  /* 0xfffffffc00f08947 */ /* 0x008fea000383ffff */
.L_x_181:
[----:B------:R-:W-:Y:S05]  /*80b0*/  BSYNC B0 ;  /* 0x0000000000007941 */ /* 0x000fea0003800000 */
.L_x_180:
[----:B------:R-:W-:Y:S05]  /*80c0*/  EXIT ;  /* 0x000000000000794d */ /* 0x000fea0003800000 */
.L_x_18:
[----:B0-----:R0:W1:Y:S02]  /*80d0*/  SYNCS.PHASECHK.TRANS64.TRYWAIT P0, [R97+URZ+-0x8], R0 ;  /* 0xfffff800610075a7 */ /* 0x001064000800017f */
[----:B-1----:R-:W-:Y:S05]  /*80e0*/  @!P0 NANOSLEEP.SYNCS 0x989680 ;  /* 0x009896800000895d */ /* 0x002fea0003900000 */
[----:B------:R-:W1:Y:S02]  /*80f0*/  @!P0 SYNCS.PHASECHK.TRANS64 P0, [R97+URZ+-0x8], R0 ;  /* 0xfffff800610085a7 */ /* 0x000e64000800007f */
[----:B-1----:R-:W-:Y:S05]  /*8100*/  @!P0 BRA `(.L_x_18) ;  /* 0xfffffffc00f08947 */ /* 0x002fea000383ffff */
[----:B------:R-:W-:Y:S05]  /*8110*/  BRA `(.L_x_187) ;  /* 0xffffff9400dc7947 */ /* 0x000fea000383ffff */
.L_x_23:
[----:B-1----:R1:W2:Y:S02]  /*8120*/  SYNCS.PHASECHK.TRANS64.TRYWAIT P1, [R3+URZ], R0 ;  /* 0x00000000030075a7 */ /* 0x0022a4000802017f */
[----:B--2---:R-:W-:Y:S05]  /*8130*/  @!P1 NANOSLEEP.SYNCS 0x989680 ;  /* 0x009896800000995d */ /* 0x004fea0003900000 */
[----:B------:R-:W2:Y:S02]  /*8140*/  @!P1 SYNCS.PHASECHK.TRANS64 P1, [R3+URZ], R0 ;  /* 0x00000000030095a7 */ /* 0x000ea4000802007f */
[----:B--2---:R-:W-:Y:S05]  /*8150*/  @!P1 BRA `(.L_x_23) ;  /* 0xfffffffc00f09947 */ /* 0x004fea000383ffff */
[----:B------:R-:W-:Y:S05]  /*8160*/  BRA `(.L_x_22) ;  /* 0xffffff9800547947 */ /* 0x000fea000383ffff */
.L_x_28:
[----:B-1----:R-:W-:-:S04]  /*8170*/  IMAD.U32 R5, RZ, RZ, UR4 ;  /* 0x00000004ff057e24 */ /* 0x002fc8000f8e00ff */
[----:B------:R1:W2:Y:S03]  /*8180*/  SYNCS.PHASECHK.TRANS64.TRYWAIT P1, [R5+URZ], R4 ;  /* 0x00000004050075a7 */ /* 0x0002a6000802017f */
[----:B--2---:R-:W-:Y:S05]  /*8190*/  @!P1 NANOSLEEP.SYNCS 0x989680 ;  /* 0x009896800000995d */ /* 0x004fea0003900000 */
[----:B------:R-:W2:Y:S02]  /*81a0*/  @!P1 SYNCS.PHASECHK.TRANS64 P1, [R5+URZ], R4 ;  /* 0x00000004050095a7 */ /* 0x000ea4000802007f */
[----:B--2---:R-:W-:Y:S05]  /*81b0*/  @!P1 BRA `(.L_x_28) ;  /* 0xfffffffc00ec9947 */ /* 0x004fea000383ffff */
[----:B------:R-:W-:Y:S05]  /*81c0*/  BRA `(.L_x_27) ;  /* 0xffffff9c00947947 */ /* 0x000fea000383ffff */
.L_x_34:
[----:B0-----:R0:W1:Y:S02]  /*81d0*/  SYNCS.PHASECHK.TRANS64.TRYWAIT P0, [R97+URZ+0x8], R0 ;  /* 0x00000800610075a7 */ /* 0x001064000800017f */
[----:B-1----:R-:W-:Y:S05]  /*81e0*/  @!P0 NANOSLEEP.SYNCS 0x989680 ;  /* 0x009896800000895d */ /* 0x002fea0003900000 */
[----:B------:R-:W1:Y:S02]  /*81f0*/  @!P0 SYNCS.PHASECHK.TRANS64 P0, [R97+URZ+0x8], R0 ;  /* 0x00000800610085a7 */ /* 0x000e64000800007f */
[----:B-1----:R-:W-:Y:S05]  /*8200*/  @!P0 BRA `(.L_x_34) ;  /* 0xfffffffc00f08947 */ /* 0x002fea000383ffff */
[----:B------:R-:W-:Y:S05]  /*8210*/  BRA `(.L_x_188) ;  /* 0xffffffa400207947 */ /* 0x000fea000383ffff */
.L_x_167:
[----:B------:R-:W-:Y:S01]  /*8220*/  BSSY B1, `(.L_x_189) ;  /* 0x0000006000017945 */ /* 0x000fe20003800000 */
[----:B------:R-:W-:-:S07]  /*8230*/  IMAD.MOV.U32 R15, RZ, RZ, -0x1 ;  /* 0xffffffffff0f7424 */ /* 0x000fce00078e00ff */
[----:B-----5:R-:W-:Y:S05]  /*8240*/  WARPSYNC.COLLECTIVE R15, `(.L_x_190) ;  /* 0x000000000f0c7348 */ /* 0x020fea0003c00000 */
[----:B------:R-:W-:Y:S02]  /*8250*/  ELECT P6, UR62, PT ;  /* 0x00000000003e782f */ /* 0x000fe400038c0000 */
[----:B------:R-:W-:Y:S01]  /*8260*/  MOV R14, UR62 ;  /* 0x0000003e000e7c02 */ /* 0x000fe20008000f00 */
[----:B-----5:R-:W-:Y:S10]  /*8270*/  ENDCOLLECTIVE ;  /* 0x000000000000791b */ /* 0x020ff40003800000 */
.L_x_190:
[----:B------:R-:W-:Y:S05]  /*8280*/  BSYNC B1 ;  /* 0x0000000000017941 */ /* 0x000fea0003800000 */
.L_x_189:
[----:B------:R-:W-:Y:S05]  /*8290*/  BRA `(.L_x_191) ;  /* 0xffffffec00c07947 */ /* 0x000fea000383ffff */
.L_x_170:
[----:B-1----:R1:W2:Y:S02]  /*82a0*/  SYNCS.PHASECHK.TRANS64.TRYWAIT P1, [R7+URZ+0x20], R4 ;  /* 0x00002004070075a7 */ /* 0x0022a4000802017f */
[----:B--2---:R-:W-:Y:S05]  /*82b0*/  @!P1 NANOSLEEP.SYNCS 0x989680 ;  /* 0x009896800000995d */ /* 0x004fea0003900000 */
[----:B------:R-:W2:Y:S02]  /*82c0*/  @!P1 SYNCS.PHASECHK.TRANS64 P1, [R7+URZ+0x20], R4 ;  /* 0x00002004070095a7 */ /* 0x000ea4000802007f */
[----:B--2---:R-:W-:Y:S05]  /*82d0*/  @!P1 BRA `(.L_x_170) ;  /* 0xfffffffc00f09947 */ /* 0x004fea000383ffff */
[----:B------:R-:W-:Y:S05]  /*82e0*/  BRA `(.L_x_192) ;  /* 0xffffffec00f87947 */ /* 0x000fea000383ffff */
.L_x_179:
[----:B------:R-:W-:Y:S01]  /*82f0*/  BSSY B0, `(.L_x_193) ;  /* 0x0000006000007945 */ /* 0x000fe20003800000 */
[----:B------:R-:W-:-:S07]  /*8300*/  IMAD.MOV.U32 R15, RZ, RZ, -0x1 ;  /* 0xffffffffff0f7424 */ /* 0x000fce00078e00ff */
[----:B-----5:R-:W-:Y:S05]  /*8310*/  WARPSYNC.COLLECTIVE R15, `(.L_x_194) ;  /* 0x000000000f0c7348 */ /* 0x020fea0003c00000 */
[----:B------:R-:W-:Y:S02]  /*8320*/  ELECT P6, UR62, PT ;  /* 0x00000000003e782f */ /* 0x000fe400038c0000 */
[----:B------:R-:W-:Y:S01]  /*8330*/  MOV R14, UR62 ;  /* 0x0000003e000e7c02 */ /* 0x000fe20008000f00 */
[----:B-----5:R-:W-:Y:S10]  /*8340*/  ENDCOLLECTIVE ;  /* 0x000000000000791b */ /* 0x020ff40003800000 */
.L_x_194:
[----:B------:R-:W-:Y:S05]  /*8350*/  BSYNC B0 ;  /* 0x0000000000007941 */ /* 0x000fea0003800000 */
.L_x_193:
[----:B------:R-:W-:Y:S05]  /*8360*/  BRA `(.L_x_195) ;  /* 0xfffffff800a07947 */ /* 0x000fea000383ffff */
.L_x_183:
[----:B0-----:R0:W1:Y:S02]  /*8370*/  SYNCS.PHASECHK.TRANS64.TRYWAIT P0, [R5+URZ], R2 ;  /* 0x00000002050075a7 */ /* 0x001064000800017f */
[----:B-1----:R-:W-:Y:S05]  /*8380*/  @!P0 NANOSLEEP.SYNCS 0x989680 ;  /* 0x009896800000895d */ /* 0x002fea0003900000 */
[----:B------:R-:W1:Y:S02]  /*8390*/  @!P0 SYNCS.PHASECHK.TRANS64 P0, [R5+URZ], R2 ;  /* 0x00000002050085a7 */ /* 0x000e64000800007f */
[----:B-1----:R-:W-:Y:S05]  /*83a0*/  @!P0 BRA `(.L_x_183) ;  /* 0xfffffffc00f08947 */ /* 0x002fea000383ffff */
[----:B------:R-:W-:Y:S05]  /*83b0*/  BRA `(.L_x_196) ;  /* 0xfffffff800e47947 */ /* 0x000fea000383ffff */
.L_x_184:
[----:B0-----:R0:W1:Y:S02]  /*83c0*/  SYNCS.PHASECHK.TRANS64.TRYWAIT P0, [R7+URZ], R4 ;  /* 0x00000004070075a7 */ /* 0x001064000800017f */
[----:B-1----:R-:W-:Y:S05]  /*83d0*/  @!P0 NANOSLEEP.SYNCS 0x989680 ;  /* 0x009896800000895d */ /* 0x002fea0003900000 */
[----:B------:R-:W1:Y:S02]  /*83e0*/  @!P0 SYNCS.PHASECHK.TRANS64 P0, [R7+URZ], R4 ;  /* 0x00000004070085a7 */ /* 0x000e64000800007f */
[----:B-1----:R-:W-:Y:S05]  /*83f0*/  @!P0 BRA `(.L_x_184) ;  /* 0xfffffffc00f08947 */ /* 0x002fea000383ffff */
[----:B------:R-:W-:Y:S05]  /*8400*/  BRA `(.L_x_197) ;  /* 0xfffffff800f47947 */ /* 0x000fea000383ffff */
.L_x_185:
[----:B-1----:R1:W2:Y:S02]  /*8410*/  SYNCS.PHASECHK.TRANS64.TRYWAIT P0, [R6+URZ], R5 ;  /* 0x00000005060075a7 */ /* 0x0022a4000800017f */
[----:B--2---:R-:W-:Y:S05]  /*8420*/  @!P0 NANOSLEEP.SYNCS 0x989680 ;  /* 0x009896800000895d */ /* 0x004fea0003900000 */
[----:B------:R-:W2:Y:S02]  /*8430*/  @!P0 SYNCS.PHASECHK.TRANS64 P0, [R6+URZ], R5 ;  /* 0x00000005060085a7 */ /* 0x000ea4000800007f */
[----:B--2---:R-:W-:Y:S05]  /*8440*/  @!P0 BRA `(.L_x_185) ;  /* 0xfffffffc00f08947 */ /* 0x004fea000383ffff */
[----:B------:R-:W-:Y:S05]  /*8450*/  BRA `(.L_x_198) ;  /* 0xfffffff800fc7947 */ /* 0x000fea000383ffff */
.L_x_199:
[----:B------:R-:W-:-:S00]  /*8460*/  BRA `(.L_x_199) ;  /* 0xfffffffc00fc7947 */ /* 0x000fc0000383ffff */
[----:B------:R-:W-:-:S00]  /*8470*/  NOP ;  /* 0x0000000000007918 */ /* 0x000fc00000000000 */
        /* <DEDUP_REMOVED lines=8> */
.L_x_200:


//--------------------- .nv.global.init           --------------------------
	.section	.nv.global.init,"aw",@progbits
.nv.global.init:
	.type		$str$22,@object
	.size		$str$22,($str$23 - $str$22)
$str$22:
        /*0000*/ 	.byte	0x6b, 0x5f, 0x74, 0x69, 0x6c, 0x65, 0x5f, 0x63, 0x6f, 0x75, 0x6e, 0x74, 0x20, 0x3e, 0x3d, 0x20
        /*0010*/ 	.byte	0x31, 0x00
	.type		$str$23,@object
	.size		$str$23,(__unnamed_1 - $str$23)
$str$23:
        /*0012*/ 	.byte	0x2f, 0x74, 0x6d, 0x70, 0x2f, 0x63, 0x75, 0x74, 0x6c, 0x61, 0x73, 0x73, 0x5f, 0x73, 0x77, 0x65
        /*0022*/ 	.byte	0x65, 0x70, 0x5f, 0x73, 0x72, 0x63, 0x2f, 0x69, 0x6e, 0x63, 0x6c, 0x75, 0x64, 0x65, 0x2f, 0x63
        /*0032*/ 	.byte	0x75, 0x74, 0x6c, 0x61, 0x73, 0x73, 0x2f, 0x67, 0x65, 0x6d, 0x6d, 0x2f, 0x63, 0x6f, 0x6c, 0x6c
        /*0042*/ 	.byte	0x65, 0x63, 0x74, 0x69, 0x76, 0x65, 0x2f, 0x73, 0x6d, 0x39, 0x30, 0x5f, 0x6d, 0x6d, 0x61, 0x5f
        /*0052*/ 	.byte	0x74, 0x6d, 0x61, 0x5f, 0x67, 0x6d, 0x6d, 0x61, 0x5f, 0x73, 0x73, 0x5f, 0x77, 0x61, 0x72, 0x70
        /*0062*/ 	.byte	0x73, 0x70, 0x65, 0x63, 0x69, 0x61, 0x6c, 0x69, 0x7a, 0x65, 0x64, 0x2e, 0x68, 0x70, 0x70, 0x00
	.type		__unnamed_1,@object
	.size		__unnamed_1,(.L_0 - __unnamed_1)
__unnamed_1:
        /*0072*/ 	.byte	0x76, 0x6f, 0x69, 0x64, 0x20, 0x63, 0x75, 0x74, 0x6c, 0x61, 0x73, 0x73, 0x3a, 0x3a, 0x67, 0x65
        /* <DEDUP_REMOVED lines=180> */
        /*0bc2*/ 	.byte	0x3a, 0x3a, 0x69, 0x64, 0x65, 0x6e, 0x74, 0x69, 0x74, 0x79, 0x5d, 0x00
.L_0:


//--------------------- .nv.shared._ZN7cutlass13device_kernelINS_4gemm6kernel13GemmUniversalIN4cute5tupleIJiiiiEEENS1_10collective13CollectiveMmaINS1_34MainloopSm90TmaGmmaWarpSpecializedILi4ENS5_IJNS4_1CILi2EEENSA_ILi4EEENSA_ILi1EEEEEENS1_32KernelTmaWarpSpecializedPingpongEEENS5_IJNSA_ILi64EEENSA_ILi128EEESI_EEENS_6half_tENS5_IJlSD_lEEESK_SL_NS4_8TiledMMAINS4_8MMA_AtomIJNS4_4SM904GMMA26MMA_64x128x16_F32F16F16_SSILNSP_5MajorE0ELSR_0ELNSP_7ScaleInE1ELSS_1EEEEEENS4_6LayoutINS5_IJSD_SD_SD_EEENS5_IJNSA_ILi0EEESX_SX_EEEEENS5_IJNS4_10UnderscoreES10_S10_EEEEENS4_23SM90_TMA_LOAD_MULTICASTENS4_14ComposedLayoutINS4_7SwizzleILi3ELi4ELi3EEENS4_18smem_ptr_flag_bitsILi16EEENSV_INS5_IJNSA_ILi8EEESH_EEENS5_IJSH_SD_EEEEEEEvNS4_8identityES13_S1D_vS1E_EENS_8epilogue10collective6detail29Sm90TmaWarpSpecializedAdapterINS1H_15DefaultEpilogueISK_SL_SL_NS1G_6thread17LinearCombinationISK_Li1EffLNS1L_9ScaleType4KindE0ELNS_15FloatRoundStyleE2ESK_EENS1_15EpilogueDefaultEEEEEvvEEEEvNT_6ParamsE --------------------------
	.section	.nv.shared._ZN7cutlass13device_kernelINS_4gemm6kernel13GemmUniversalIN4cute5tupleIJiiiiEEENS1_10collective13CollectiveMmaINS1_34MainloopSm90TmaGmmaWarpSpecializedILi4ENS5_IJNS4_1CILi2EEENSA_ILi4EEENSA_ILi1EEEEEENS1_32KernelTmaWarpSpecializedPingpongEEENS5_IJNSA_ILi64EEENSA_ILi128EEESI_EEENS_6half_tENS5_IJlSD_lEEESK_SL_NS4_8TiledMMAINS4_8MMA_AtomIJNS4_4SM904GMMA26MMA_64x128x16_F32F16F16_SSILNSP_5MajorE0ELSR_0ELNSP_7ScaleInE1ELSS_1EEEEEENS4_6LayoutINS5_IJSD_SD_SD_EEENS5_IJNSA_ILi0EEESX_SX_EEEEENS5_IJNS4_10UnderscoreES10_S10_EEEEENS4_23SM90_TMA_LOAD_MULTICASTENS4_14ComposedLayoutINS4_7SwizzleILi3ELi4ELi3EEENS4_18smem_ptr_flag_bitsILi16EEENSV_INS5_IJNSA_ILi8EEESH_EEENS5_IJSH_SD_EEEEEEEvNS4_8identityES13_S1D_vS1E_EENS_8epilogue10collective6detail29Sm90TmaWarpSpecializedAdapterINS1H_15DefaultEpilogueISK_SL_SL_NS1G_6thread17LinearCombinationISK_Li1EffLNS1L_9ScaleType4KindE0ELNS_15FloatRoundStyleE2ESK_EENS1_15EpilogueDefaultEEEEEvvEEEEvNT_6ParamsE,"aw",@nobits
	.sectionflags	@""
	.align	16
	.zero		1024


//--------------------- .nv.shared.reserved.0     --------------------------
	.section	.nv.shared.reserved.0,"aw",@nobits
	.weak		__nv_reservedSMEM_offset_0_alias
	.size		__nv_reservedSMEM_offset_0_alias, 0, 0
	.other		__nv_reservedSMEM_offset_0_alias,@"STO_CUDA_RESERVED_SHARED STV_DEFAULT"
__nv_reservedSMEM_offset_0_alias:
	.zero		0


//--------------------- .nv.global                --------------------------
	.section	.nv.global,"aw",@nobits
.nv.global:
	.type		_ZN40_INTERNAL_f6a64fe1_4_k_cu_684ec36f_191424cute1_E,@object
	.size		_ZN40_INTERNAL_f6a64fe1_4_k_cu_684ec36f_191424cute1_E,(_ZN40_INTERNAL_f6a64fe1_4_k_cu_684ec36f_191424cuda3std3__45__cpo6cbeginE - _ZN40_INTERNAL_f6a64fe1_4_k_cu_684ec36f_191424cute1_E)
_ZN40_INTERNAL_f6a64fe1_4_k_cu_684ec36f_191424cute1_E:
	.zero		1
	.type		_ZN40_INTERNAL_f6a64fe1_4_k_cu_684ec36f_191424cuda3std3__45__cpo6cbeginE,@object
	.size		_ZN40_INTERNAL_f6a64fe1_4_k_cu_684ec36f_191424cuda3std3__45__cpo6cbeginE,(_ZN40_INTERNAL_f6a64fe1_4_k_cu_684ec36f_191424cuda3std3__48in_placeE - _ZN40_INTERNAL_f6a64fe1_4_k_cu_684ec36f_191424cuda3std3__45__cpo6cbeginE)
_ZN40_INTERNAL_f6a64fe1_4_k_cu_684ec36f_191424cuda3std3__45__cpo6cbeginE:
	.zero		1
	.type		_ZN40_INTERNAL_f6a64fe1_4_k_cu_684ec36f_191424cuda3std3__48in_placeE,@object
	.size		_ZN40_INTERNAL_f6a64fe1_4_k_cu_684ec36f_191424cuda3std3__48in_placeE,(_ZN40_INTERNAL_f6a64fe1_4_k_cu_684ec36f_191424cuda3std6ranges3__45__cpo9iter_moveE - _ZN40_INTERNAL_f6a64fe1_4_k_cu_684ec36f_191424cuda3std3__48in_placeE)
_ZN40_INTERNAL_f6a64fe1_4_k_cu_684ec36f_191424cuda3std3__48in_placeE:
	.zero		1
	.type		_ZN40_INTERNAL_f6a64fe1_4_k_cu_684ec36f_191424cuda3std6ranges3__45__cpo9iter_moveE,@object
	.size		_ZN40_INTERNAL_f6a64fe1_4_k_cu_684ec36f_191424cuda3std6ranges3__45__cpo9iter_moveE,(_ZN40_INTERNAL_f6a64fe1_4_k_cu_684ec36f_191424cuda3std3__45__cpo5beginE - _ZN40_INTERNAL_f6a64fe1_4_k_cu_684ec36f_191424cuda3std6ranges3__45__cpo9iter_moveE)
_ZN40_INTERNAL_f6a64fe1_4_k_cu_684ec36f_191424cuda3std6ranges3__45__cpo9iter_moveE:
	.zero		1
	.type		_ZN40_INTERNAL_f6a64fe1_4_k_cu_684ec36f_191424cuda3std3__45__cpo5beginE,@object
	.size		_ZN40_INTERNAL_f6a64fe1_4_k_cu_684ec36f_191424cuda3std3__45__cpo5beginE,(_ZN40_INTERNAL_f6a64fe1_4_k_cu_684ec36f_191424cuda3std3__442_GLOBAL__N__f6a64fe1_4_k_cu_684ec36f_191426ignoreE - _ZN40_INTERNAL_f6a64fe1_4_k_cu_684ec36f_191424cuda3std3__45__cpo5beginE)
_ZN40_INTERNAL_f6a64fe1_4_k_cu_684ec36f_191424cuda3std3__45__cpo5beginE:
	.zero		1
	.type		_ZN40_INTERNAL_f6a64fe1_4_k_cu_684ec36f_191424cuda3std3__442_GLOBAL__N__f6a64fe1_4_k_cu_684ec36f_191426ignoreE,@object
	.size		_ZN40_INTERNAL_f6a64fe1_4_k_cu_684ec36f_191424cuda3std3__442_GLOBAL__N__f6a64fe1_4_k_cu_684ec36f_191426ignoreE,(_ZN40_INTERNAL_f6a64fe1_4_k_cu_684ec36f_191424cute7productE - _ZN40_INTERNAL_f6a64fe1_4_k_cu_684ec36f_191424cuda3std3__442_GLOBAL__N__f6a64fe1_4_k_cu_684ec36f_191426ignoreE)
_ZN40_INTERNAL_f6a64fe1_4_k_cu_684ec36f_191424cuda3std3__442_GLOBAL__N__f6a64fe1_4_k_cu_684ec36f_191426ignoreE:
	.zero		1
	.type		_ZN40_INTERNAL_f6a64fe1_4_k_cu_684ec36f_191424cute7productE,@object
	.size		_ZN40_INTERNAL_f6a64fe1_4_k_cu_684ec36f_191424cute7productE,(_ZN40_INTERNAL_f6a64fe1_4_k_cu_684ec36f_191424cuda3std3__45__cpo3endE - _ZN40_INTERNAL_f6a64fe1_4_k_cu_684ec36f_191424cute7productE)
_ZN40_INTERNAL_f6a64fe1_4_k_cu_684ec36f_191424cute7productE:
	.zero		1
	.type		_ZN40_INTERNAL_f6a64fe1_4_k_cu_684ec36f_191424cuda3std3__45__cpo3endE,@object
	.size		_ZN40_INTERNAL_f6a64fe1_4_k_cu_684ec36f_191424cuda3std3__45__cpo3endE,(_ZN40_INTERNAL_f6a64fe1_4_k_cu_684ec36f_191424cuda3std3__419piecewise_constructE - _ZN40_INTERNAL_f6a64fe1_4_k_cu_684ec36f_191424cuda3std3__45__cpo3endE)
_ZN40_INTERNAL_f6a64fe1_4_k_cu_684ec36f_191424cuda3std3__45__cpo3endE:
	.zero		1
	.type		_ZN40_INTERNAL_f6a64fe1_4_k_cu_684ec36f_191424cuda3std3__419piecewise_constructE,@object
	.size		_ZN40_INTERNAL_f6a64fe1_4_k_cu_684ec36f_191424cuda3std3__419piecewise_constructE,(_ZN40_INTERNAL_f6a64fe1_4_k_cu_684ec36f_191424cuda3std3__45__cpo4cendE - _ZN40_INTERNAL_f6a64fe1_4_k_cu_684ec36f_191424cuda3std3__419piecewise_constructE)
_ZN40_INTERNAL_f6a64fe1_4_k_cu_684ec36f_191424cuda3std3__419piecewise_constructE:
	.zero		1
	.type		_ZN40_INTERNAL_f6a64fe1_4_k_cu_684ec36f_191424cuda3std3__45__cpo4cendE,@object
	.size		_ZN40_INTERNAL_f6a64fe1_4_k_cu_684ec36f_191424cuda3std3__45__cpo4cendE,(_ZN40_INTERNAL_f6a64fe1_4_k_cu_684ec36f_191424cuda3std6ranges3__45__cpo4swapE - _ZN40_INTERNAL_f6a64fe1_4_k_cu_684ec36f_191424cuda3std3__45__cpo4cendE)
_ZN40_INTERNAL_f6a64fe1_4_k_cu_684ec36f_191424cuda3std3__45__cpo4cendE:
	.zero		1
	.type		_ZN40_INTERNAL_f6a64fe1_4_k_cu_684ec36f_191424cuda3std6ranges3__45__cpo4swapE,@object
	.size		_ZN40_INTERNAL_f6a64fe1_4_k_cu_684ec36f_191424cuda3std6ranges3__45__cpo4swapE,(.L_8 - _ZN40_INTERNAL_f6a64fe1_4_k_cu_684ec36f_191424cuda3std6ranges3__45__cpo4swapE)
_ZN40_INTERNAL_f6a64fe1_4_k_cu_684ec36f_191424cuda3std6ranges3__45__cpo4swapE:
	.zero		1
.L_8:


//--------------------- .nv.constant0._ZN7cutlass13device_kernelINS_4gemm6kernel13GemmUniversalIN4cute5tupleIJiiiiEEENS1_10collective13CollectiveMmaINS1_34MainloopSm90TmaGmmaWarpSpecializedILi4ENS5_IJNS4_1CILi2EEENSA_ILi4EEENSA_ILi1EEEEEENS1_32KernelTmaWarpSpecializedPingpongEEENS5_IJNSA_ILi64EEENSA_ILi128EEESI_EEENS_6half_tENS5_IJlSD_lEEESK_SL_NS4_8TiledMMAINS4_8MMA_AtomIJNS4_4SM904GMMA26MMA_64x128x16_F32F16F16_SSILNSP_5MajorE0ELSR_0ELNSP_7ScaleInE1ELSS_1EEEEEENS4_6LayoutINS5_IJSD_SD_SD_EEENS5_IJNSA_ILi0EEESX_SX_EEEEENS5_IJNS4_10UnderscoreES10_S10_EEEEENS4_23SM90_TMA_LOAD_MULTICASTENS4_14ComposedLayoutINS4_7SwizzleILi3ELi4ELi3EEENS4_18smem_ptr_flag_bitsILi16EEENSV_INS5_IJNSA_ILi8EEESH_EEENS5_IJSH_SD_EEEEEEEvNS4_8identityES13_S1D_vS1E_EENS_8epilogue10collective6detail29Sm90TmaWarpSpecializedAdapterINS1H_15DefaultEpilogueISK_SL_SL_NS1G_6thread17LinearCombinationISK_Li1EffLNS1L_9ScaleType4KindE0ELNS_15FloatRoundStyleE2ESK_EENS1_15EpilogueDefaultEEEEEvvEEEEvNT_6ParamsE --------------------------
	.section	.nv.constant0._ZN7cutlass13device_kernelINS_4gemm6kernel13GemmUniversalIN4cute5tupleIJiiiiEEENS1_10collective13CollectiveMmaINS1_34MainloopSm90TmaGmmaWarpSpecializedILi4ENS5_IJNS4_1CILi2EEENSA_ILi4EEENSA_ILi1EEEEEENS1_32KernelTmaWarpSpecializedPingpongEEENS5_IJNSA_ILi64EEENSA_ILi128EEESI_EEENS_6half_tENS5_IJlSD_lEEESK_SL_NS4_8TiledMMAINS4_8MMA_AtomIJNS4_4SM904GMMA26MMA_64x128x16_F32F16F16_SSILNSP_5MajorE0ELSR_0ELNSP_7ScaleInE1ELSS_1EEEEEENS4_6LayoutINS5_IJSD_SD_SD_EEENS5_IJNSA_ILi0EEESX_SX_EEEEENS5_IJNS4_10UnderscoreES10_S10_EEEEENS4_23SM90_TMA_LOAD_MULTICASTENS4_14ComposedLayoutINS4_7SwizzleILi3ELi4ELi3EEENS4_18smem_ptr_flag_bitsILi16EEENSV_INS5_IJNSA_ILi8EEESH_EEENS5_IJSH_SD_EEEEEEEvNS4_8identityES13_S1D_vS1E_EENS_8epilogue10collective6detail29Sm90TmaWarpSpecializedAdapterINS1H_15DefaultEpilogueISK_SL_SL_NS1G_6thread17LinearCombinationISK_Li1EffLNS1L_9ScaleType4KindE0ELNS_15FloatRoundStyleE2ESK_EENS1_15EpilogueDefaultEEEEEvvEEEEvNT_6ParamsE,"a",@progbits
	.sectionflags	@""
	.align	4
.nv.constant0._ZN7cutlass13device_kernelINS_4gemm6kernel13GemmUniversalIN4cute5tupleIJiiiiEEENS1_10collective13CollectiveMmaINS1_34MainloopSm90TmaGmmaWarpSpecializedILi4ENS5_IJNS4_1CILi2EEENSA_ILi4EEENSA_ILi1EEEEEENS1_32KernelTmaWarpSpecializedPingpongEEENS5_IJNSA_ILi64EEENSA_ILi128EEESI_EEENS_6half_tENS5_IJlSD_lEEESK_SL_NS4_8TiledMMAINS4_8MMA_AtomIJNS4_4SM904GMMA26MMA_64x128x16_F32F16F16_SSILNSP_5MajorE0ELSR_0ELNSP_7ScaleInE1ELSS_1EEEEEENS4_6LayoutINS5_IJSD_SD_SD_EEENS5_IJNSA_ILi0EEESX_SX_EEEEENS5_IJNS4_10UnderscoreES10_S10_EEEEENS4_23SM90_TMA_LOAD_MULTICASTENS4_14ComposedLayoutINS4_7SwizzleILi3ELi4ELi3EEENS4_18smem_ptr_flag_bitsILi16EEENSV_INS5_IJNSA_ILi8EEESH_EEENS5_IJSH_SD_EEEEEEEvNS4_8identityES13_S1D_vS1E_EENS_8epilogue10collective6detail29Sm90TmaWarpSpecializedAdapterINS1H_15DefaultEpilogueISK_SL_SL_NS1G_6thread17LinearCombinationISK_Li1EffLNS1L_9ScaleType4KindE0ELNS_15FloatRoundStyleE2ESK_EENS1_15EpilogueDefaultEEEEEvvEEEEvNT_6ParamsE:
	.zero		1664


//--------------------- SYMBOLS --------------------------

	.type		.nv.reservedSmem.offset0,@object
	.size		.nv.reservedSmem.offset0,0x4
	.type		__assertfail,@function
